	.target	sm_100a

	.elftype	@"ET_EXEC"


//--------------------- .note.nv.tkinfo           --------------------------
	.section	.note.nv.tkinfo,"",@"SHT_NOTE"
	.sectionflags	@"SHF_NOTE_NV_TKINFO"
	.tkinfo
        /*0018*/ 	.word	0x00000002
        /*0030*/ 	.string	""
        /*0030*/ 	.string	"ptxas"
        /*0030*/ 	.string	"Cuda compilation tools, release 13.0, V13.0.88"
        /*0030*/ 	.string	"Build cuda_13.0.r13.0/compiler.36424714_0"
        /*0030*/ 	.string	"-arch sm_100a -m 64 "



//--------------------- .note.nv.cuinfo           --------------------------
	.section	.note.nv.cuinfo,"",@"SHT_NOTE"
	.sectionflags	@"SHF_NOTE_NV_CUINFO"
        /*0018*/ 	.short	0x0002
        /*001a*/ 	.short	0x0064
        /*001c*/ 	.short	0x0082
	.zero		2


//--------------------- .nv.info                  --------------------------
	.section	.nv.info,"",@"SHT_CUDA_INFO"
	.align	4


	//----- nvinfo : EIATTR_REGCOUNT
	.align		4
        /*0000*/ 	.byte	0x04, 0x2f
        /*0002*/ 	.short	(.L_20 - .L_19)
	.align		4
.L_19:
        /*0004*/ 	.word	index@(_ZN7cutlass13device_kernelINS_4gemm6kernel13GemmUniversalIN4cute5tupleIJiiiiEEENS1_10collective13CollectiveMmaINS1_35MainloopSm100TmaUmmaWarpSpecializedILi2ELi2ELi4ENS5_IJNS4_1CILi1EEESB_SB_EEEEENS5_IJNSA_ILi64EEENSA_ILi256EEENSA_ILi32EEEEEENS_12float_e5m2_tENS5_IJlSB_lEEESI_SJ_NS4_8TiledMMAINS4_8MMA_AtomIJNS4_10MMA_TraitsINS4_19SM100_MMA_F8F6F4_SSEJSI_SI_fSE_SF_NS4_17integral_constantINS4_4UMMA5MajorELSQ_0EEESR_NSO_INSP_7ScaleInELSS_0EEEST_EEEEEENS4_6LayoutISC_NS5_IJNSA_ILi0EEESX_SX_EEEEENS5_IJNS4_10UnderscoreES10_S10_EEEEENS4_13SM90_TMA_LOADENS4_14ComposedLayoutINS4_7SwizzleILi1ELi4ELi3EEENS4_18smem_ptr_flag_bitsILi8EEENSW_INS5_IJNSA_ILi8EEESG_EEENS5_IJSG_SB_EEEEEEEvNS4_8identityES13_S1D_vS1E_EENS_8epilogue10collective18CollectiveEpilogueINS1G_23Sm100TmaWarpSpecializedILi4ELi2ELi32ELb0ELb0EEEJSH_NS5_IJNSW_ISE_SB_EES1L_EEESI_SJ_SI_SJ_NS1G_6fusion15FusionCallbacksIS1K_NS1N_17LinearCombinationISI_fSI_fLNS_15FloatRoundStyleE2EEESH_S1M_JEEENS4_5SM1004TMEM4LOAD26SM100_TMEM_LOAD_16dp32b32xES13_NS14_INS15_ILi2ELi4ELi3EEES18_NSW_INS5_IJS19_SE_EEENS5_IJSE_SB_EEEEEEENS4_39AutoVectorizingCopyWithAssumedAlignmentILi128EEENS4_14SM90_TMA_STOREES21_S23_S23_EEEvvEEEEvNT_6ParamsE)
        /*0008*/ 	.word	0x00000079


	//----- nvinfo : EIATTR_FRAME_SIZE
	.align		4
.L_20:
        /*000c*/ 	.byte	0x04, 0x11
        /*000e*/ 	.short	(.L_22 - .L_21)
	.align		4
.L_21:
        /*0010*/ 	.word	index@($__internal_2_$__cuda_sm10x_tcgen05_guardrail_trap_unallocated_columns_being_dealloced)
        /*0014*/ 	.word	0x00000000


	//----- nvinfo : EIATTR_FRAME_SIZE
	.align		4
.L_22:
        /*0018*/ 	.byte	0x04, 0x11
        /*001a*/ 	.short	(.L_24 - .L_23)
	.align		4
.L_23:
        /*001c*/ 	.word	index@($__internal_1_$__cuda_sm10x_tcgen05_guardrail_trap_phase_invalid_during_alloc)
        /*0020*/ 	.word	0x00000000


	//----- nvinfo : EIATTR_FRAME_SIZE
	.align		4
.L_24:
        /*0024*/ 	.byte	0x04, 0x11
        /*0026*/ 	.short	(.L_26 - .L_25)
	.align		4
.L_25:
        /*0028*/ 	.word	index@($__internal_0_$__cuda_sm10x_tcgen05_guardrail_trap_col_being_dealloced_not_returned_by_alloc)
        /*002c*/ 	.word	0x00000000


	//----- nvinfo : EIATTR_FRAME_SIZE
	.align		4
.L_26:
        /*0030*/ 	.byte	0x04, 0x11
        /*0032*/ 	.short	(.L_28 - .L_27)
	.align		4
.L_27:
        /*0034*/ 	.word	index@(_ZN7cutlass13device_kernelINS_4gemm6kernel13GemmUniversalIN4cute5tupleIJiiiiEEENS1_10collective13CollectiveMmaINS1_35MainloopSm100TmaUmmaWarpSpecializedILi2ELi2ELi4ENS5_IJNS4_1CILi1EEESB_SB_EEEEENS5_IJNSA_ILi64EEENSA_ILi256EEENSA_ILi32EEEEEENS_12float_e5m2_tENS5_IJlSB_lEEESI_SJ_NS4_8TiledMMAINS4_8MMA_AtomIJNS4_10MMA_TraitsINS4_19SM100_MMA_F8F6F4_SSEJSI_SI_fSE_SF_NS4_17integral_constantINS4_4UMMA5MajorELSQ_0EEESR_NSO_INSP_7ScaleInELSS_0EEEST_EEEEEENS4_6LayoutISC_NS5_IJNSA_ILi0EEESX_SX_EEEEENS5_IJNS4_10UnderscoreES10_S10_EEEEENS4_13SM90_TMA_LOADENS4_14ComposedLayoutINS4_7SwizzleILi1ELi4ELi3EEENS4_18smem_ptr_flag_bitsILi8EEENSW_INS5_IJNSA_ILi8EEESG_EEENS5_IJSG_SB_EEEEEEEvNS4_8identityES13_S1D_vS1E_EENS_8epilogue10collective18CollectiveEpilogueINS1G_23Sm100TmaWarpSpecializedILi4ELi2ELi32ELb0ELb0EEEJSH_NS5_IJNSW_ISE_SB_EES1L_EEESI_SJ_SI_SJ_NS1G_6fusion15FusionCallbacksIS1K_NS1N_17LinearCombinationISI_fSI_fLNS_15FloatRoundStyleE2EEESH_S1M_JEEENS4_5SM1004TMEM4LOAD26SM100_TMEM_LOAD_16dp32b32xES13_NS14_INS15_ILi2ELi4ELi3EEES18_NSW_INS5_IJS19_SE_EEENS5_IJSE_SB_EEEEEEENS4_39AutoVectorizingCopyWithAssumedAlignmentILi128EEENS4_14SM90_TMA_STOREES21_S23_S23_EEEvvEEEEvNT_6ParamsE)
        /*0038*/ 	.word	0x00000000


	//----- nvinfo : EIATTR_MIN_STACK_SIZE
	.align		4
.L_28:
        /*003c*/ 	.byte	0x04, 0x12
        /*003e*/ 	.short	(.L_30 - .L_29)
	.align		4
.L_29:
        /*0040*/ 	.word	index@(_ZN7cutlass13device_kernelINS_4gemm6kernel13GemmUniversalIN4cute5tupleIJiiiiEEENS1_10collective13CollectiveMmaINS1_35MainloopSm100TmaUmmaWarpSpecializedILi2ELi2ELi4ENS5_IJNS4_1CILi1EEESB_SB_EEEEENS5_IJNSA_ILi64EEENSA_ILi256EEENSA_ILi32EEEEEENS_12float_e5m2_tENS5_IJlSB_lEEESI_SJ_NS4_8TiledMMAINS4_8MMA_AtomIJNS4_10MMA_TraitsINS4_19SM100_MMA_F8F6F4_SSEJSI_SI_fSE_SF_NS4_17integral_constantINS4_4UMMA5MajorELSQ_0EEESR_NSO_INSP_7ScaleInELSS_0EEEST_EEEEEENS4_6LayoutISC_NS5_IJNSA_ILi0EEESX_SX_EEEEENS5_IJNS4_10UnderscoreES10_S10_EEEEENS4_13SM90_TMA_LOADENS4_14ComposedLayoutINS4_7SwizzleILi1ELi4ELi3EEENS4_18smem_ptr_flag_bitsILi8EEENSW_INS5_IJNSA_ILi8EEESG_EEENS5_IJSG_SB_EEEEEEEvNS4_8identityES13_S1D_vS1E_EENS_8epilogue10collective18CollectiveEpilogueINS1G_23Sm100TmaWarpSpecializedILi4ELi2ELi32ELb0ELb0EEEJSH_NS5_IJNSW_ISE_SB_EES1L_EEESI_SJ_SI_SJ_NS1G_6fusion15FusionCallbacksIS1K_NS1N_17LinearCombinationISI_fSI_fLNS_15FloatRoundStyleE2EEESH_S1M_JEEENS4_5SM1004TMEM4LOAD26SM100_TMEM_LOAD_16dp32b32xES13_NS14_INS15_ILi2ELi4ELi3EEES18_NSW_INS5_IJS19_SE_EEENS5_IJSE_SB_EEEEEEENS4_39AutoVectorizingCopyWithAssumedAlignmentILi128EEENS4_14SM90_TMA_STOREES21_S23_S23_EEEvvEEEEvNT_6ParamsE)
        /*0044*/ 	.word	0x00000000
.L_30:


//--------------------- .nv.compat                --------------------------
	.section	.nv.compat,"",@"SHT_CUDA_COMPAT_INFO"
	.align	4
        /*0000*/ 	.byte	0x02, 0x09, 0x01, 0x00, 0x02, 0x02, 0x02, 0x00, 0x02, 0x05, 0x05, 0x00, 0x03, 0x07, 0x01, 0x01
        /*0010*/ 	.byte	0x02, 0x03, 0x01, 0x00, 0x02, 0x06, 0x01, 0x00, 0x04, 0x0b, 0x08, 0x00, 0x09, 0x00, 0x00, 0x00
        /*0020*/ 	.byte	0x00, 0x00, 0x00, 0x00


//--------------------- .nv.info._ZN7cutlass13device_kernelINS_4gemm6kernel13GemmUniversalIN4cute5tupleIJiiiiEEENS1_10collective13CollectiveMmaINS1_35MainloopSm100TmaUmmaWarpSpecializedILi2ELi2ELi4ENS5_IJNS4_1CILi1EEESB_SB_EEEEENS5_IJNSA_ILi64EEENSA_ILi256EEENSA_ILi32EEEEEENS_12float_e5m2_tENS5_IJlSB_lEEESI_SJ_NS4_8TiledMMAINS4_8MMA_AtomIJNS4_10MMA_TraitsINS4_19SM100_MMA_F8F6F4_SSEJSI_SI_fSE_SF_NS4_17integral_constantINS4_4UMMA5MajorELSQ_0EEESR_NSO_INSP_7ScaleInELSS_0EEEST_EEEEEENS4_6LayoutISC_NS5_IJNSA_ILi0EEESX_SX_EEEEENS5_IJNS4_10UnderscoreES10_S10_EEEEENS4_13SM90_TMA_LOADENS4_14ComposedLayoutINS4_7SwizzleILi1ELi4ELi3EEENS4_18smem_ptr_flag_bitsILi8EEENSW_INS5_IJNSA_ILi8EEESG_EEENS5_IJSG_SB_EEEEEEEvNS4_8identityES13_S1D_vS1E_EENS_8epilogue10collective18CollectiveEpilogueINS1G_23Sm100TmaWarpSpecializedILi4ELi2ELi32ELb0ELb0EEEJSH_NS5_IJNSW_ISE_SB_EES1L_EEESI_SJ_SI_SJ_NS1G_6fusion15FusionCallbacksIS1K_NS1N_17LinearCombinationISI_fSI_fLNS_15FloatRoundStyleE2EEESH_S1M_JEEENS4_5SM1004TMEM4LOAD26SM100_TMEM_LOAD_16dp32b32xES13_NS14_INS15_ILi2ELi4ELi3EEES18_NSW_INS5_IJS19_SE_EEENS5_IJSE_SB_EEEEEEENS4_39AutoVectorizingCopyWithAssumedAlignmentILi128EEENS4_14SM90_TMA_STOREES21_S23_S23_EEEvvEEEEvNT_6ParamsE --------------------------
	.section	.nv.info._ZN7cutlass13device_kernelINS_4gemm6kernel13GemmUniversalIN4cute5tupleIJiiiiEEENS1_10collective13CollectiveMmaINS1_35MainloopSm100TmaUmmaWarpSpecializedILi2ELi2ELi4ENS5_IJNS4_1CILi1EEESB_SB_EEEEENS5_IJNSA_ILi64EEENSA_ILi256EEENSA_ILi32EEEEEENS_12float_e5m2_tENS5_IJlSB_lEEESI_SJ_NS4_8TiledMMAINS4_8MMA_AtomIJNS4_10MMA_TraitsINS4_19SM100_MMA_F8F6F4_SSEJSI_SI_fSE_SF_NS4_17integral_constantINS4_4UMMA5MajorELSQ_0EEESR_NSO_INSP_7ScaleInELSS_0EEEST_EEEEEENS4_6LayoutISC_NS5_IJNSA_ILi0EEESX_SX_EEEEENS5_IJNS4_10UnderscoreES10_S10_EEEEENS4_13SM90_TMA_LOADENS4_14ComposedLayoutINS4_7SwizzleILi1ELi4ELi3EEENS4_18smem_ptr_flag_bitsILi8EEENSW_INS5_IJNSA_ILi8EEESG_EEENS5_IJSG_SB_EEEEEEEvNS4_8identityES13_S1D_vS1E_EENS_8epilogue10collective18CollectiveEpilogueINS1G_23Sm100TmaWarpSpecializedILi4ELi2ELi32ELb0ELb0EEEJSH_NS5_IJNSW_ISE_SB_EES1L_EEESI_SJ_SI_SJ_NS1G_6fusion15FusionCallbacksIS1K_NS1N_17LinearCombinationISI_fSI_fLNS_15FloatRoundStyleE2EEESH_S1M_JEEENS4_5SM1004TMEM4LOAD26SM100_TMEM_LOAD_16dp32b32xES13_NS14_INS15_ILi2ELi4ELi3EEES18_NSW_INS5_IJS19_SE_EEENS5_IJSE_SB_EEEEEEENS4_39AutoVectorizingCopyWithAssumedAlignmentILi128EEENS4_14SM90_TMA_STOREES21_S23_S23_EEEvvEEEEvNT_6ParamsE,"",@"SHT_CUDA_INFO"
	.sectionflags	@""
	.align	4


	//----- nvinfo : EIATTR_CUDA_API_VERSION
	.align		4
        /*0000*/ 	.byte	0x04, 0x37
        /*0002*/ 	.short	(.L_32 - .L_31)
.L_31:
        /*0004*/ 	.word	0x00000082


	//----- nvinfo : EIATTR_KPARAM_INFO
	.align		4
.L_32:
        /*0008*/ 	.byte	0x04, 0x17
        /*000a*/ 	.short	(.L_34 - .L_33)
.L_33:
        /*000c*/ 	.word	0x00000000
        /*0010*/ 	.short	0x0000
        /*0012*/ 	.short	0x0000
        /*0014*/ 	.byte	0x00, 0xf0, 0x01, 0x20


	//----- nvinfo : EIATTR_AT_ENTRY_FRAGMENTS
	.align		4
.L_34:
        /*0018*/ 	.byte	0x04, 0x4f
        /*001a*/ 	.short	(.L_36 - .L_35)


	//   ....[0]....
.L_35:
        /*001c*/ 	.word	0x00000006


	//----- nvinfo : EIATTR_RESERVED_SMEM_USED
	.align		4
.L_36:
        /*0020*/ 	.byte	0x01, 0x41
	.zero		2


	//----- nvinfo : EIATTR_SPARSE_MMA_MASK
	.align		4
        /*0024*/ 	.byte	0x03, 0x50
        /*0026*/ 	.short	0x0000


	//----- nvinfo : EIATTR_TCGEN05_1CTA_USED
	.align		4
        /*0028*/ 	.byte	0x01, 0x51
	.zero		2


	//----- nvinfo : EIATTR_MAXREG_COUNT
	.align		4
        /*002c*/ 	.byte	0x03, 0x1b
        /*002e*/ 	.short	0x00ff


	//----- nvinfo : EIATTR_NUM_BARRIERS
	.align		4
        /*0030*/ 	.byte	0x02, 0x4c
        /*0032*/ 	.byte	0x07
	.zero		1


	//----- nvinfo : EIATTR_EXTERNS
	.align		4
        /*0034*/ 	.byte	0x04, 0x0f
        /*0036*/ 	.short	(.L_38 - .L_37)


	//   ....[0]....
	.align		4
.L_37:
        /*0038*/ 	.word	index@(__assertfail)


	//----- nvinfo : EIATTR_MERCURY_ISA_VERSION
	.align		4
.L_38:
        /*003c*/ 	.byte	0x03, 0x5f
        /*003e*/ 	.short	0x0101


	//----- nvinfo : EIATTR_INT_WARP_WIDE_INSTR_OFFSETS
	.align		4
        /*0040*/ 	.byte	0x04, 0x31
        /*0042*/ 	.short	(.L_40 - .L_39)


	//   ....[0]....
.L_39:
        /*0044*/ 	.word	0x00001da0


	//   ....[1]....
        /*0048*/ 	.word	0x000035d0


	//   ....[2]....
        /*004c*/ 	.word	0x00003600


	//   ....[3]....
        /*0050*/ 	.word	0x00003650


	//   ....[4]....
        /*0054*/ 	.word	0x00003f70


	//   ....[5]....
        /*0058*/ 	.word	0x00003fd0


	//   ....[6]....
        /*005c*/ 	.word	0x000040b0


	//   ....[7]....
        /*0060*/ 	.word	0x00004120


	//   ....[8]....
        /*0064*/ 	.word	0x00004230


	//   ....[9]....
        /*0068*/ 	.word	0x000042c0


	//   ....[10]....
        /*006c*/ 	.word	0x00004490


	//   ....[11]....
        /*0070*/ 	.word	0x000045f0


	//----- nvinfo : EIATTR_COOP_GROUP_MASK_REGIDS
	.align		4
.L_40:
        /*0074*/ 	.byte	0x04, 0x29
        /*0076*/ 	.short	(.L_42 - .L_41)


	//   ....[0]....
.L_41:
        /*0078*/ 	.word	0xffffffff


	//   ....[1]....
        /*007c*/ 	.word	0xffffffff


	//   ....[2]....
        /*0080*/ 	.word	0xffffffff


	//   ....[3]....
        /*0084*/ 	.word	0xffffffff


	//   ....[4]....
        /*0088*/ 	.word	0xffffffff


	//   ....[5]....
        /*008c*/ 	.word	0xffffffff


	//   ....[6]....
        /*0090*/ 	.word	0xffffffff


	//   ....[7]....
        /*0094*/ 	.word	0xffffffff


	//   ....[8]....
        /*0098*/ 	.word	0xffffffff


	//   ....[9]....
        /*009c*/ 	.word	0xffffffff


	//   ....[10]....
        /*00a0*/ 	.word	0xffffffff


	//   ....[11]....
        /*00a4*/ 	.word	0xffffffff


	//   ....[12]....
        /*00a8*/ 	.word	0xffffffff


	//----- nvinfo : EIATTR_COOP_GROUP_INSTR_OFFSETS
	.align		4
.L_42:
        /*00ac*/ 	.byte	0x04, 0x28
        /*00ae*/ 	.short	(.L_44 - .L_43)


	//   ....[0]....
.L_43:
        /*00b0*/ 	.word	0x00000090


	//   ....[1]....
        /*00b4*/ 	.word	0x000004d0


	//   ....[2]....
        /*00b8*/ 	.word	0x00000600


	//   ....[3]....
        /*00bc*/ 	.word	0x000007a0


	//   ....[4]....
        /*00c0*/ 	.word	0x000008a0


	//   ....[5]....
        /*00c4*/ 	.word	0x00000a10


	//   ....[6]....
        /*00c8*/ 	.word	0x00000bb0


	//   ....[7]....
        /*00cc*/ 	.word	0x00001c80


	//   ....[8]....
        /*00d0*/ 	.word	0x00002940


	//   ....[9]....
        /*00d4*/ 	.word	0x00002b50


	//   ....[10]....
        /*00d8*/ 	.word	0x00002b80


	//   ....[11]....
        /*00dc*/ 	.word	0x000034c0


	//   ....[12]....
        /*00e0*/ 	.word	0x000036f0


	//----- nvinfo : EIATTR_VRC_CTA_INIT_COUNT
	.align		4
.L_44:
        /*00e4*/ 	.byte	0x02, 0x4a
        /*00e6*/ 	.byte	0x80
	.zero		1


	//----- nvinfo : EIATTR_SYSCALL_OFFSETS
	.align		4
        /*00e8*/ 	.byte	0x04, 0x46
        /*00ea*/ 	.short	(.L_46 - .L_45)


	//   ....[0]....
.L_45:
        /*00ec*/ 	.word	0x00005070


	//   ....[1]....
        /*00f0*/ 	.word	0x000051b0


	//   ....[2]....
        /*00f4*/ 	.word	0x000059b0


	//   ....[3]....
        /*00f8*/ 	.word	0x00006750


	//   ....[4]....
        /*00fc*/ 	.word	0x000074b0


	//   ....[5]....
        /*0100*/ 	.word	0x00008240


	//----- nvinfo : EIATTR_MBARRIER_INSTR_OFFSETS
	.align		4
.L_46:
        /*0104*/ 	.byte	0x04, 0x39
        /*0106*/ 	.short	(.L_48 - .L_47)


	//   ....[0]....
.L_47:
        /*0108*/ 	.word	0x000005b0
        /*010c*/ 	.word	0x000000ff
        /*0110*/ 	.word	0x00000000
        /*0114*/ 	.short	0x0100
        /*0116*/ 	.byte	0x05
	.zero		1


	//   ....[1]....
        /*0118*/ 	.word	0x000005c0
        /*011c*/ 	.word	0x000000ff
        /*0120*/ 	.word	0x00000010
        /*0124*/ 	.short	0x0100
        /*0126*/ 	.byte	0x05
	.zero		1


	//   ....[2]....
        /*0128*/ 	.word	0x000005d0
        /*012c*/ 	.word	0x000000ff
        /*0130*/ 	.word	0x00000008
        /*0134*/ 	.short	0x0100
        /*0136*/ 	.byte	0x05
	.zero		1


	//   ....[3]....
        /*0138*/ 	.word	0x000005e0
        /*013c*/ 	.word	0x000000ff
        /*0140*/ 	.word	0x00000018
        /*0144*/ 	.short	0x0100
        /*0146*/ 	.byte	0x05
	.zero		1


	//   ....[4]....
        /*0148*/ 	.word	0x00000710
        /*014c*/ 	.word	0x000000ff
        /*0150*/ 	.word	0x00000020
        /*0154*/ 	.short	0x0100
        /*0156*/ 	.byte	0x07
	.zero		1


	//   ....[5]....
        /*0158*/ 	.word	0x00000720
        /*015c*/ 	.word	0x000000ff
        /*0160*/ 	.word	0x00000040
        /*0164*/ 	.short	0x0100
        /*0166*/ 	.byte	0x07
	.zero		1


	//   ....[6]....
        /*0168*/ 	.word	0x00000730
        /*016c*/ 	.word	0x000000ff
        /*0170*/ 	.word	0x00000028
        /*0174*/ 	.short	0x0100
        /*0176*/ 	.byte	0x07
	.zero		1


	//   ....[7]....
        /*0178*/ 	.word	0x00000740
        /*017c*/ 	.word	0x000000ff
        /*0180*/ 	.word	0x00000048
        /*0184*/ 	.short	0x0100
        /*0186*/ 	.byte	0x07
	.zero		1


	//   ....[8]....
        /*0188*/ 	.word	0x00000750
        /*018c*/ 	.word	0x000000ff
        /*0190*/ 	.word	0x00000030
        /*0194*/ 	.short	0x0100
        /*0196*/ 	.byte	0x07
	.zero		1


	//   ....[9]....
        /*0198*/ 	.word	0x00000760
        /*019c*/ 	.word	0x000000ff
        /*01a0*/ 	.word	0x00000050
        /*01a4*/ 	.short	0x0100
        /*01a6*/ 	.byte	0x07
	.zero		1


	//   ....[10]....
        /*01a8*/ 	.word	0x00000770
        /*01ac*/ 	.word	0x000000ff
        /*01b0*/ 	.word	0x00000038
        /*01b4*/ 	.short	0x0100
        /*01b6*/ 	.byte	0x07
	.zero		1


	//   ....[11]....
        /*01b8*/ 	.word	0x00000780
        /*01bc*/ 	.word	0x000000ff
        /*01c0*/ 	.word	0x00000058
        /*01c4*/ 	.short	0x0100
        /*01c6*/ 	.byte	0x07
	.zero		1


	//   ....[12]....
        /*01c8*/ 	.word	0x00000870
        /*01cc*/ 	.word	0x000000ff
        /*01d0*/ 	.word	0x00000060
        /*01d4*/ 	.short	0x0100
        /*01d6*/ 	.byte	0x05
	.zero		1


	//   ....[13]....
        /*01d8*/ 	.word	0x00000880
        /*01dc*/ 	.word	0x000000ff
        /*01e0*/ 	.word	0x00000068
        /*01e4*/ 	.short	0x0100
        /*01e6*/ 	.byte	0x05
	.zero		1


	//   ....[14]....
        /*01e8*/ 	.word	0x000009c0
        /*01ec*/ 	.word	0x000000ff
        /*01f0*/ 	.word	0x00000070
        /*01f4*/ 	.short	0x0100
        /*01f6*/ 	.byte	0x05
	.zero		1


	//   ....[15]....
        /*01f8*/ 	.word	0x000009d0
        /*01fc*/ 	.word	0x000000ff
        /*0200*/ 	.word	0x00000080
        /*0204*/ 	.short	0x0100
        /*0206*/ 	.byte	0x05
	.zero		1


	//   ....[16]....
        /*0208*/ 	.word	0x000009e0
        /*020c*/ 	.word	0x000000ff
        /*0210*/ 	.word	0x00000078
        /*0214*/ 	.short	0x0100
        /*0216*/ 	.byte	0x05
	.zero		1


	//   ....[17]....
        /*0218*/ 	.word	0x000009f0
        /*021c*/ 	.word	0x000000ff
        /*0220*/ 	.word	0x00000088
        /*0224*/ 	.short	0x0100
        /*0226*/ 	.byte	0x05
	.zero		1


	//   ....[18]....
        /*0228*/ 	.word	0x00000b20
        /*022c*/ 	.word	0x000000ff
        /*0230*/ 	.word	0x00000090
        /*0234*/ 	.short	0x0100
        /*0236*/ 	.byte	0x07
	.zero		1


	//   ....[19]....
        /*0238*/ 	.word	0x00000b30
        /*023c*/ 	.word	0x000000ff
        /*0240*/ 	.word	0x000000b0
        /*0244*/ 	.short	0x0100
        /*0246*/ 	.byte	0x07
	.zero		1


	//   ....[20]....
        /*0248*/ 	.word	0x00000b40
        /*024c*/ 	.word	0x000000ff
        /*0250*/ 	.word	0x00000098
        /*0254*/ 	.short	0x0100
        /*0256*/ 	.byte	0x07
	.zero		1


	//   ....[21]....
        /*0258*/ 	.word	0x00000b50
        /*025c*/ 	.word	0x000000ff
        /*0260*/ 	.word	0x000000b8
        /*0264*/ 	.short	0x0100
        /*0266*/ 	.byte	0x07
	.zero		1


	//   ....[22]....
        /*0268*/ 	.word	0x00000b60
        /*026c*/ 	.word	0x000000ff
        /*0270*/ 	.word	0x000000a0
        /*0274*/ 	.short	0x0100
        /*0276*/ 	.byte	0x07
	.zero		1


	//   ....[23]....
        /*0278*/ 	.word	0x00000b70
        /*027c*/ 	.word	0x000000ff
        /*0280*/ 	.word	0x000000c0
        /*0284*/ 	.short	0x0100
        /*0286*/ 	.byte	0x07
	.zero		1


	//   ....[24]....
        /*0288*/ 	.word	0x00000b80
        /*028c*/ 	.word	0x000000ff
        /*0290*/ 	.word	0x000000a8
        /*0294*/ 	.short	0x0100
        /*0296*/ 	.byte	0x07
	.zero		1


	//   ....[25]....
        /*0298*/ 	.word	0x00000b90
        /*029c*/ 	.word	0x000000ff
        /*02a0*/ 	.word	0x000000c8
        /*02a4*/ 	.short	0x0100
        /*02a6*/ 	.byte	0x07
	.zero		1


	//   ....[26]....
        /*02a8*/ 	.word	0x00000c80
        /*02ac*/ 	.word	0x000000ff
        /*02b0*/ 	.word	0x000000d0
        /*02b4*/ 	.short	0x0100
        /*02b6*/ 	.byte	0x05
	.zero		1


	//   ....[27]....
        /*02b8*/ 	.word	0x00000c90
        /*02bc*/ 	.word	0x000000ff
        /*02c0*/ 	.word	0x000000e0
        /*02c4*/ 	.short	0x0100
        /*02c6*/ 	.byte	0x05
	.zero		1


	//   ....[28]....
        /*02c8*/ 	.word	0x00000ca0
        /*02cc*/ 	.word	0x000000ff
        /*02d0*/ 	.word	0x000000d8
        /*02d4*/ 	.short	0x0100
        /*02d6*/ 	.byte	0x05
	.zero		1


	//   ....[29]....
        /*02d8*/ 	.word	0x00000cb0
        /*02dc*/ 	.word	0x000000ff
        /*02e0*/ 	.word	0x000000e8
        /*02e4*/ 	.short	0x0100
        /*02e6*/ 	.byte	0x05
	.zero		1


	//   ....[30]....
        /*02e8*/ 	.word	0x00001580
        /*02ec*/ 	.word	0x00000002
        /*02f0*/ 	.word	0x000000e0
        /*02f4*/ 	.short	0x010a
        /*02f6*/ 	.byte	0xff
	.zero		1


	//   ....[31]....
        /*02f8*/ 	.word	0x000015b0
        /*02fc*/ 	.word	0x00000002
        /*0300*/ 	.word	0x000000d0
        /*0304*/ 	.short	0x0101
        /*0306*/ 	.byte	0xff
	.zero		1


	//   ....[32]....
        /*0308*/ 	.word	0x00001680
        /*030c*/ 	.word	0x000000ff
        /*0310*/ 	.word	0x00000010
        /*0314*/ 	.short	0x010a
        /*0316*/ 	.byte	0x08
	.zero		1


	//   ....[33]....
        /*0318*/ 	.word	0x00001720
        /*031c*/ 	.word	0x000000ff
        /*0320*/ 	.word	0x00000010
        /*0324*/ 	.short	0x010a
        /*0326*/ 	.byte	0x21
	.zero		1


	//   ....[34]....
        /*0328*/ 	.word	0x00001870
        /*032c*/ 	.word	0x000000ff
        /*0330*/ 	.word	0x00000010
        /*0334*/ 	.short	0x010a
        /*0336*/ 	.byte	0x08
	.zero		1


	//   ....[35]....
        /*0338*/ 	.word	0x00001980
        /*033c*/ 	.word	0x000000ff
        /*0340*/ 	.word	0x00000068
        /*0344*/ 	.short	0x0101
        /*0346*/ 	.byte	0x04
	.zero		1


	//   ....[36]....
        /*0348*/ 	.word	0x000019a0
        /*034c*/ 	.word	0x000000ff
        /*0350*/ 	.word	0x00000010
        /*0354*/ 	.short	0x010a
        /*0356*/ 	.byte	0x08
	.zero		1


	//   ....[37]....
        /*0358*/ 	.word	0x00001a20
        /*035c*/ 	.word	0x000000ff
        /*0360*/ 	.word	0x00000010
        /*0364*/ 	.short	0x010a
        /*0366*/ 	.byte	0x11
	.zero		1


	//   ....[38]....
        /*0368*/ 	.word	0x00001b70
        /*036c*/ 	.word	0x000000ff
        /*0370*/ 	.word	0x00000010
        /*0374*/ 	.short	0x010a
        /*0376*/ 	.byte	0x08
	.zero		1


	//   ....[39]....
        /*0378*/ 	.word	0x00001cb0
        /*037c*/ 	.word	0x00000002
        /*0380*/ 	.word	0x00000070
        /*0384*/ 	.short	0x010a
        /*0386*/ 	.byte	0xff
	.zero		1


	//   ....[40]....
        /*0388*/ 	.word	0x00001d70
        /*038c*/ 	.word	0x00000002
        /*0390*/ 	.word	0x00000000
        /*0394*/ 	.short	0x0101
        /*0396*/ 	.byte	0xff
	.zero		1


	//   ....[41]....
        /*0398*/ 	.word	0x000022d0
        /*039c*/ 	.word	0x000000ff
        /*03a0*/ 	.word	0x00000000
        /*03a4*/ 	.short	0x010a
        /*03a6*/ 	.byte	0x04
	.zero		1


	//   ....[42]....
        /*03a8*/ 	.word	0x00002370
        /*03ac*/ 	.word	0x00000000
        /*03b0*/ 	.word	0x00000000
        /*03b4*/ 	.short	0x010a
        /*03b6*/ 	.byte	0xff
	.zero		1


	//   ....[43]....
        /*03b8*/ 	.word	0x00002490
        /*03bc*/ 	.word	0x00000000
        /*03c0*/ 	.word	0x000000d0
        /*03c4*/ 	.short	0x010a
        /*03c6*/ 	.byte	0xff
	.zero		1


	//   ....[44]....
        /*03c8*/ 	.word	0x00002500
        /*03cc*/ 	.word	0x00000000
        /*03d0*/ 	.word	0x00000000
        /*03d4*/ 	.short	0x0101
        /*03d6*/ 	.byte	0xff
	.zero		1


	//   ....[45]....
        /*03d8*/ 	.word	0x00002520
        /*03dc*/ 	.word	0x000000ff
        /*03e0*/ 	.word	0x00000080
        /*03e4*/ 	.short	0x010a
        /*03e6*/ 	.byte	0x05
	.zero		1


	//   ....[46]....
        /*03e8*/ 	.word	0x00002640
        /*03ec*/ 	.word	0x00000000
        /*03f0*/ 	.word	0x00000070
        /*03f4*/ 	.short	0x010a
        /*03f6*/ 	.byte	0xff
	.zero		1


	//   ....[47]....
        /*03f8*/ 	.word	0x00002740
        /*03fc*/ 	.word	0x00000000
        /*0400*/ 	.word	0x00000000
        /*0404*/ 	.short	0x0101
        /*0406*/ 	.byte	0xff
	.zero		1


	//   ....[48]....
        /*0408*/ 	.word	0x000027d0
        /*040c*/ 	.word	0x000000ff
        /*0410*/ 	.word	0x00000080
        /*0414*/ 	.short	0x0106
        /*0416*/ 	.byte	0x05
	.zero		1


	//   ....[49]....
        /*0418*/ 	.word	0x000027f0
        /*041c*/ 	.word	0x000000ff
        /*0420*/ 	.word	0x00000080
        /*0424*/ 	.short	0x010a
        /*0426*/ 	.byte	0x05
	.zero		1


	//   ....[50]....
        /*0428*/ 	.word	0x00002880
        /*042c*/ 	.word	0x000000ff
        /*0430*/ 	.word	0x00000080
        /*0434*/ 	.short	0x0106
        /*0436*/ 	.byte	0x04
	.zero		1


	//   ....[51]....
        /*0438*/ 	.word	0x000028c0
        /*043c*/ 	.word	0x00000000
        /*0440*/ 	.word	0x00000080
        /*0444*/ 	.short	0x010a
        /*0446*/ 	.byte	0xff
	.zero		1


	//   ....[52]....
        /*0448*/ 	.word	0x00002da0
        /*044c*/ 	.word	0x00000000
        /*0450*/ 	.word	0x00000070
        /*0454*/ 	.short	0x010a
        /*0456*/ 	.byte	0xff
	.zero		1


	//   ....[53]....
        /*0458*/ 	.word	0x00002ea0
        /*045c*/ 	.word	0x00000003
        /*0460*/ 	.word	0x00000000
        /*0464*/ 	.short	0x0101
        /*0466*/ 	.byte	0xff
	.zero		1


	//   ....[54]....
        /*0468*/ 	.word	0x00002eb0
        /*046c*/ 	.word	0x000000ff
        /*0470*/ 	.word	0x00000000
        /*0474*/ 	.short	0x010a
        /*0476*/ 	.byte	0x04
	.zero		1


	//   ....[55]....
        /*0478*/ 	.word	0x00002ed0
        /*047c*/ 	.word	0x000000ff
        /*0480*/ 	.word	0x000000b0
        /*0484*/ 	.short	0x010a
        /*0486*/ 	.byte	0x09
	.zero		1


	//   ....[56]....
        /*0488*/ 	.word	0x00003010
        /*048c*/ 	.word	0x000000ff
        /*0490*/ 	.word	0x00000000
        /*0494*/ 	.short	0x010a
        /*0496*/ 	.byte	0x07
	.zero		1


	//   ....[57]....
        /*0498*/ 	.word	0x00003140
        /*049c*/ 	.word	0x000000ff
        /*04a0*/ 	.word	0x00000000
        /*04a4*/ 	.short	0x010a
        /*04a6*/ 	.byte	0x04
	.zero		1


	//   ....[58]....
        /*04a8*/ 	.word	0x000032f0
        /*04ac*/ 	.word	0x000000ff
        /*04b0*/ 	.word	0x00000000
        /*04b4*/ 	.short	0x010a
        /*04b6*/ 	.byte	0x05
	.zero		1


	//   ....[59]....
        /*04b8*/ 	.word	0x00003380
        /*04bc*/ 	.word	0x000000ff
        /*04c0*/ 	.word	0x00000000
        /*04c4*/ 	.short	0x010a
        /*04c6*/ 	.byte	0x05
	.zero		1


	//   ....[60]....
        /*04c8*/ 	.word	0x00003410
        /*04cc*/ 	.word	0x000000ff
        /*04d0*/ 	.word	0x00000000
        /*04d4*/ 	.short	0x010a
        /*04d6*/ 	.byte	0x05
	.zero		1


	//   ....[61]....
        /*04d8*/ 	.word	0x000034a0
        /*04dc*/ 	.word	0x000000ff
        /*04e0*/ 	.word	0x00000000
        /*04e4*/ 	.short	0x010a
        /*04e6*/ 	.byte	0x07
	.zero		1


	//   ....[62]....
        /*04e8*/ 	.word	0x00003920
        /*04ec*/ 	.word	0x00000000
        /*04f0*/ 	.word	0x00000070
        /*04f4*/ 	.short	0x010a
        /*04f6*/ 	.byte	0xff
	.zero		1


	//   ....[63]....
        /*04f8*/ 	.word	0x000039e0
        /*04fc*/ 	.word	0x00000000
        /*0500*/ 	.word	0x00000000
        /*0504*/ 	.short	0x0101
        /*0506*/ 	.byte	0xff
	.zero		1


	//   ....[64]....
        /*0508*/ 	.word	0x00003d00
        /*050c*/ 	.word	0x000000ff
        /*0510*/ 	.word	0x00000068
        /*0514*/ 	.short	0x010a
        /*0516*/ 	.byte	0x07
	.zero		1


	//   ....[65]....
        /*0518*/ 	.word	0x00003ef0
        /*051c*/ 	.word	0x000000ff
        /*0520*/ 	.word	0x00000040
        /*0524*/ 	.short	0x010a
        /*0526*/ 	.byte	0x07
	.zero		1


	//   ....[66]....
        /*0528*/ 	.word	0x00004060
        /*052c*/ 	.word	0x000000ff
        /*0530*/ 	.word	0x00000020
        /*0534*/ 	.short	0x010b
        /*0536*/ 	.byte	0x07
	.zero		1


	//   ....[67]....
        /*0538*/ 	.word	0x00004070
        /*053c*/ 	.word	0x000000ff
        /*0540*/ 	.word	0x00000000
        /*0544*/ 	.short	0x0101
        /*0546*/ 	.byte	0x08
	.zero		1


	//   ....[68]....
        /*0548*/ 	.word	0x00004080
        /*054c*/ 	.word	0x000000ff
        /*0550*/ 	.word	0x00000048
        /*0554*/ 	.short	0x010a
        /*0556*/ 	.byte	0x07
	.zero		1


	//   ....[69]....
        /*0558*/ 	.word	0x000041d0
        /*055c*/ 	.word	0x000000ff
        /*0560*/ 	.word	0x00000028
        /*0564*/ 	.short	0x010b
        /*0566*/ 	.byte	0x07
	.zero		1


	//   ....[70]....
        /*0568*/ 	.word	0x000041e0
        /*056c*/ 	.word	0x000000ff
        /*0570*/ 	.word	0x00000000
        /*0574*/ 	.short	0x0101
        /*0576*/ 	.byte	0x08
	.zero		1


	//   ....[71]....
        /*0578*/ 	.word	0x000041f0
        /*057c*/ 	.word	0x000000ff
        /*0580*/ 	.word	0x00000050
        /*0584*/ 	.short	0x010a
        /*0586*/ 	.byte	0x07
	.zero		1


	//   ....[72]....
        /*0588*/ 	.word	0x00004370
        /*058c*/ 	.word	0x000000ff
        /*0590*/ 	.word	0x00000030
        /*0594*/ 	.short	0x010b
        /*0596*/ 	.byte	0x07
	.zero		1


	//   ....[73]....
        /*0598*/ 	.word	0x000043b0
        /*059c*/ 	.word	0x000000ff
        /*05a0*/ 	.word	0x00000000
        /*05a4*/ 	.short	0x0101
        /*05a6*/ 	.byte	0x08
	.zero		1


	//   ....[74]....
        /*05a8*/ 	.word	0x000043f0
        /*05ac*/ 	.word	0x000000ff
        /*05b0*/ 	.word	0x00000058
        /*05b4*/ 	.short	0x010a
        /*05b6*/ 	.byte	0x07
	.zero		1


	//   ....[75]....
        /*05b8*/ 	.word	0x00004630
        /*05bc*/ 	.word	0x000000ff
        /*05c0*/ 	.word	0x00000038
        /*05c4*/ 	.short	0x010b
        /*05c6*/ 	.byte	0x07
	.zero		1


	//   ....[76]....
        /*05c8*/ 	.word	0x00004650
        /*05cc*/ 	.word	0x000000ff
        /*05d0*/ 	.word	0x00000000
        /*05d4*/ 	.short	0x0101
        /*05d6*/ 	.byte	0x0d
	.zero		1


	//   ....[77]....
        /*05d8*/ 	.word	0x00004680
        /*05dc*/ 	.word	0x000000ff
        /*05e0*/ 	.word	0x00000040
        /*05e4*/ 	.short	0x010a
        /*05e6*/ 	.byte	0x07
	.zero		1


	//   ....[78]....
        /*05e8*/ 	.word	0x000046a0
        /*05ec*/ 	.word	0x000000ff
        /*05f0*/ 	.word	0x00000048
        /*05f4*/ 	.short	0x010a
        /*05f6*/ 	.byte	0x07
	.zero		1


	//   ....[79]....
        /*05f8*/ 	.word	0x000046c0
        /*05fc*/ 	.word	0x000000ff
        /*0600*/ 	.word	0x00000050
        /*0604*/ 	.short	0x010a
        /*0606*/ 	.byte	0x07
	.zero		1


	//   ....[80]....
        /*0608*/ 	.word	0x00004700
        /*060c*/ 	.word	0x00000000
        /*0610*/ 	.word	0x00000058
        /*0614*/ 	.short	0x010a
        /*0616*/ 	.byte	0xff
	.zero		1


	//   ....[81]....
        /*0618*/ 	.word	0x00004a40
        /*061c*/ 	.word	0x00000000
        /*0620*/ 	.word	0x00000070
        /*0624*/ 	.short	0x010a
        /*0626*/ 	.byte	0xff
	.zero		1


	//   ....[82]....
        /*0628*/ 	.word	0x00004b50
        /*062c*/ 	.word	0x00000000
        /*0630*/ 	.word	0x00000000
        /*0634*/ 	.short	0x0101
        /*0636*/ 	.byte	0xff
	.zero		1


	//   ....[83]....
        /*0638*/ 	.word	0x00005570
        /*063c*/ 	.word	0x00000002
        /*0640*/ 	.word	0x00000020
        /*0644*/ 	.short	0x010a
        /*0646*/ 	.byte	0xff
	.zero		1


	//   ....[84]....
        /*0648*/ 	.word	0x000055b0
        /*064c*/ 	.word	0x00000071
        /*0650*/ 	.word	0x00000090
        /*0654*/ 	.short	0x010a
        /*0656*/ 	.byte	0xff
	.zero		1


	//   ....[85]....
        /*0658*/ 	.word	0x000056f0
        /*065c*/ 	.word	0x00000002
        /*0660*/ 	.word	0x00000020
        /*0664*/ 	.short	0x010a
        /*0666*/ 	.byte	0xff
	.zero		1


	//   ....[86]....
        /*0668*/ 	.word	0x00005810
        /*066c*/ 	.word	0x00000000
        /*0670*/ 	.word	0x00000000
        /*0674*/ 	.short	0x0101
        /*0676*/ 	.byte	0xff
	.zero		1


	//   ....[87]....
        /*0678*/ 	.word	0x00005890
        /*067c*/ 	.word	0x00000071
        /*0680*/ 	.word	0x00000090
        /*0684*/ 	.short	0x010a
        /*0686*/ 	.byte	0xff
	.zero		1


	//   ....[88]....
        /*0688*/ 	.word	0x000063e0
        /*068c*/ 	.word	0x00000000
        /*0690*/ 	.word	0x00000020
        /*0694*/ 	.short	0x010a
        /*0696*/ 	.byte	0xff
	.zero		1


	//   ....[89]....
        /*0698*/ 	.word	0x000064a0
        /*069c*/ 	.word	0x00000000
        /*06a0*/ 	.word	0x00000020
        /*06a4*/ 	.short	0x010a
        /*06a6*/ 	.byte	0xff
	.zero		1


	//   ....[90]....
        /*06a8*/ 	.word	0x000065d0
        /*06ac*/ 	.word	0x00000000
        /*06b0*/ 	.word	0x00000000
        /*06b4*/ 	.short	0x0101
        /*06b6*/ 	.byte	0xff
	.zero		1


	//   ....[91]....
        /*06b8*/ 	.word	0x00007140
        /*06bc*/ 	.word	0x00000000
        /*06c0*/ 	.word	0x00000020
        /*06c4*/ 	.short	0x010a
        /*06c6*/ 	.byte	0xff
	.zero		1


	//   ....[92]....
        /*06c8*/ 	.word	0x00007200
        /*06cc*/ 	.word	0x00000000
        /*06d0*/ 	.word	0x00000020
        /*06d4*/ 	.short	0x010a
        /*06d6*/ 	.byte	0xff
	.zero		1


	//   ....[93]....
        /*06d8*/ 	.word	0x00007330
        /*06dc*/ 	.word	0x00000000
        /*06e0*/ 	.word	0x00000000
        /*06e4*/ 	.short	0x0101
        /*06e6*/ 	.byte	0xff
	.zero		1


	//   ....[94]....
        /*06e8*/ 	.word	0x00007ed0
        /*06ec*/ 	.word	0x00000000
        /*06f0*/ 	.word	0x00000020
        /*06f4*/ 	.short	0x010a
        /*06f6*/ 	.byte	0xff
	.zero		1


	//   ....[95]....
        /*06f8*/ 	.word	0x00007f90
        /*06fc*/ 	.word	0x00000000
        /*0700*/ 	.word	0x00000020
        /*0704*/ 	.short	0x010a
        /*0706*/ 	.byte	0xff
	.zero		1


	//   ....[96]....
        /*0708*/ 	.word	0x000080c0
        /*070c*/ 	.word	0x00000000
        /*0710*/ 	.word	0x00000000
        /*0714*/ 	.short	0x0101
        /*0716*/ 	.byte	0xff
	.zero		1


	//   ....[97]....
        /*0718*/ 	.word	0x00008500
        /*071c*/ 	.word	0x000000ff
        /*0720*/ 	.word	0x00000000
        /*0724*/ 	.short	0x0101
        /*0726*/ 	.byte	0x05
	.zero		1


	//   ....[98]....
        /*0728*/ 	.word	0x00008d40
        /*072c*/ 	.word	0x00000002
        /*0730*/ 	.word	0x000000e0
        /*0734*/ 	.short	0x010a
        /*0736*/ 	.byte	0xff
	.zero		1


	//   ....[99]....
        /*0738*/ 	.word	0x00008da0
        /*073c*/ 	.word	0x00000002
        /*0740*/ 	.word	0x00000010
        /*0744*/ 	.short	0x010a
        /*0746*/ 	.byte	0xff
	.zero		1


	//   ....[100]....
        /*0748*/ 	.word	0x00008e00
        /*074c*/ 	.word	0x00000002
        /*0750*/ 	.word	0x00000010
        /*0754*/ 	.short	0x010a
        /*0756*/ 	.byte	0xff
	.zero		1


	//   ....[101]....
        /*0758*/ 	.word	0x00008e50
        /*075c*/ 	.word	0x00000002
        /*0760*/ 	.word	0x00000070
        /*0764*/ 	.short	0x010a
        /*0766*/ 	.byte	0xff
	.zero		1


	//   ....[102]....
        /*0768*/ 	.word	0x00008eb0
        /*076c*/ 	.word	0x00000000
        /*0770*/ 	.word	0x00000000
        /*0774*/ 	.short	0x010a
        /*0776*/ 	.byte	0xff
	.zero		1


	//   ....[103]....
        /*0778*/ 	.word	0x00008f00
        /*077c*/ 	.word	0x00000000
        /*0780*/ 	.word	0x000000d0
        /*0784*/ 	.short	0x010a
        /*0786*/ 	.byte	0xff
	.zero		1


	//   ....[104]....
        /*0788*/ 	.word	0x00008f60
        /*078c*/ 	.word	0x00000000
        /*0790*/ 	.word	0x00000080
        /*0794*/ 	.short	0x010a
        /*0796*/ 	.byte	0xff
	.zero		1


	//   ....[105]....
        /*0798*/ 	.word	0x00008fb0
        /*079c*/ 	.word	0x00000000
        /*07a0*/ 	.word	0x00000070
        /*07a4*/ 	.short	0x010a
        /*07a6*/ 	.byte	0xff
	.zero		1


	//   ....[106]....
        /*07a8*/ 	.word	0x00009010
        /*07ac*/ 	.word	0x00000000
        /*07b0*/ 	.word	0x00000080
        /*07b4*/ 	.short	0x010a
        /*07b6*/ 	.byte	0xff
	.zero		1


	//   ....[107]....
        /*07b8*/ 	.word	0x00009060
        /*07bc*/ 	.word	0x00000000
        /*07c0*/ 	.word	0x00000070
        /*07c4*/ 	.short	0x010a
        /*07c6*/ 	.byte	0xff
	.zero		1


	//   ....[108]....
        /*07c8*/ 	.word	0x000090c0
        /*07cc*/ 	.word	0x00000002
        /*07d0*/ 	.word	0x000000b0
        /*07d4*/ 	.short	0x010a
        /*07d6*/ 	.byte	0xff
	.zero		1


	//   ....[109]....
        /*07d8*/ 	.word	0x00009120
        /*07dc*/ 	.word	0x00000000
        /*07e0*/ 	.word	0x00000000
        /*07e4*/ 	.short	0x010a
        /*07e6*/ 	.byte	0xff
	.zero		1


	//   ....[110]....
        /*07e8*/ 	.word	0x00009180
        /*07ec*/ 	.word	0x00000000
        /*07f0*/ 	.word	0x00000000
        /*07f4*/ 	.short	0x010a
        /*07f6*/ 	.byte	0xff
	.zero		1


	//   ....[111]....
        /*07f8*/ 	.word	0x000091e0
        /*07fc*/ 	.word	0x00000000
        /*0800*/ 	.word	0x00000000
        /*0804*/ 	.short	0x010a
        /*0806*/ 	.byte	0xff
	.zero		1


	//   ....[112]....
        /*0808*/ 	.word	0x00009240
        /*080c*/ 	.word	0x00000000
        /*0810*/ 	.word	0x00000000
        /*0814*/ 	.short	0x010a
        /*0816*/ 	.byte	0xff
	.zero		1


	//   ....[113]....
        /*0818*/ 	.word	0x000092a0
        /*081c*/ 	.word	0x00000000
        /*0820*/ 	.word	0x00000000
        /*0824*/ 	.short	0x010a
        /*0826*/ 	.byte	0xff
	.zero		1


	//   ....[114]....
        /*0828*/ 	.word	0x000092f0
        /*082c*/ 	.word	0x00000000
        /*0830*/ 	.word	0x00000070
        /*0834*/ 	.short	0x010a
        /*0836*/ 	.byte	0xff
	.zero		1


	//   ....[115]....
        /*0838*/ 	.word	0x00009350
        /*083c*/ 	.word	0x00000000
        /*0840*/ 	.word	0x00000068
        /*0844*/ 	.short	0x010a
        /*0846*/ 	.byte	0xff
	.zero		1


	//   ....[116]....
        /*0848*/ 	.word	0x000093b0
        /*084c*/ 	.word	0x00000000
        /*0850*/ 	.word	0x00000040
        /*0854*/ 	.short	0x010a
        /*0856*/ 	.byte	0xff
	.zero		1


	//   ....[117]....
        /*0858*/ 	.word	0x00009410
        /*085c*/ 	.word	0x00000000
        /*0860*/ 	.word	0x00000048
        /*0864*/ 	.short	0x010a
        /*0866*/ 	.byte	0xff
	.zero		1


	//   ....[118]....
        /*0868*/ 	.word	0x00009470
        /*086c*/ 	.word	0x00000000
        /*0870*/ 	.word	0x00000050
        /*0874*/ 	.short	0x010a
        /*0876*/ 	.byte	0xff
	.zero		1


	//   ....[119]....
        /*0878*/ 	.word	0x000094d0
        /*087c*/ 	.word	0x00000000
        /*0880*/ 	.word	0x00000058
        /*0884*/ 	.short	0x010a
        /*0886*/ 	.byte	0xff
	.zero		1


	//   ....[120]....
        /*0888*/ 	.word	0x00009530
        /*088c*/ 	.word	0x00000000
        /*0890*/ 	.word	0x00000040
        /*0894*/ 	.short	0x010a
        /*0896*/ 	.byte	0xff
	.zero		1


	//   ....[121]....
        /*0898*/ 	.word	0x00009590
        /*089c*/ 	.word	0x00000000
        /*08a0*/ 	.word	0x00000048
        /*08a4*/ 	.short	0x010a
        /*08a6*/ 	.byte	0xff
	.zero		1


	//   ....[122]....
        /*08a8*/ 	.word	0x000095f0
        /*08ac*/ 	.word	0x00000000
        /*08b0*/ 	.word	0x00000050
        /*08b4*/ 	.short	0x010a
        /*08b6*/ 	.byte	0xff
	.zero		1


	//   ....[123]....
        /*08b8*/ 	.word	0x00009640
        /*08bc*/ 	.word	0x00000000
        /*08c0*/ 	.word	0x00000070
        /*08c4*/ 	.short	0x010a
        /*08c6*/ 	.byte	0xff
	.zero		1


	//   ....[124]....
        /*08c8*/ 	.word	0x00009690
        /*08cc*/ 	.word	0x00000002
        /*08d0*/ 	.word	0x00000020
        /*08d4*/ 	.short	0x010a
        /*08d6*/ 	.byte	0xff
	.zero		1


	//   ....[125]....
        /*08d8*/ 	.word	0x000096e0
        /*08dc*/ 	.word	0x00000071
        /*08e0*/ 	.word	0x00000090
        /*08e4*/ 	.short	0x010a
        /*08e6*/ 	.byte	0xff
	.zero		1


	//   ....[126]....
        /*08e8*/ 	.word	0x00009730
        /*08ec*/ 	.word	0x00000000
        /*08f0*/ 	.word	0x00000020
        /*08f4*/ 	.short	0x010a
        /*08f6*/ 	.byte	0xff
	.zero		1


	//   ....[127]....
        /*08f8*/ 	.word	0x00009780
        /*08fc*/ 	.word	0x00000000
        /*0900*/ 	.word	0x00000020
        /*0904*/ 	.short	0x010a
        /*0906*/ 	.byte	0xff
	.zero		1


	//   ....[128]....
        /*0908*/ 	.word	0x000097d0
        /*090c*/ 	.word	0x00000000
        /*0910*/ 	.word	0x00000020
        /*0914*/ 	.short	0x010a
        /*0916*/ 	.byte	0xff
	.zero		1


	//----- nvinfo : EIATTR_NUM_MBARRIERS
	.align		4
.L_48:
        /*0918*/ 	.byte	0x03, 0x38
        /*091a*/ 	.short	0x001e


	//----- nvinfo : EIATTR_EXIT_INSTR_OFFSETS
	.align		4
        /*091c*/ 	.byte	0x04, 0x1c
        /*091e*/ 	.short	(.L_50 - .L_49)


	//   ....[0]....
.L_49:
        /*0920*/ 	.word	0x000023a0


	//   ....[1]....
        /*0924*/ 	.word	0x00002890


	//   ....[2]....
        /*0928*/ 	.word	0x000028f0


	//   ....[3]....
        /*092c*/ 	.word	0x00003700


	//   ....[4]....
        /*0930*/ 	.word	0x00004730


	//   ....[5]....
        /*0934*/ 	.word	0x00004770


	//   ....[6]....
        /*0938*/ 	.word	0x00008d30


	//----- nvinfo : EIATTR_MAX_THREADS
	.align		4
.L_50:
        /*093c*/ 	.byte	0x04, 0x05
        /*093e*/ 	.short	(.L_52 - .L_51)
.L_51:
        /*0940*/ 	.word	0x00000100
        /*0944*/ 	.word	0x00000001
        /*0948*/ 	.word	0x00000001


	//----- nvinfo : EIATTR_CRS_STACK_SIZE
	.align		4
.L_52:
        /*094c*/ 	.byte	0x04, 0x1e
        /*094e*/ 	.short	(.L_54 - .L_53)
.L_53:
        /*0950*/ 	.word	0x00000000


	//----- nvinfo : EIATTR_CBANK_PARAM_SIZE
	.align		4
.L_54:
        /*0954*/ 	.byte	0x03, 0x19
        /*0956*/ 	.short	0x0800


	//----- nvinfo : EIATTR_PARAM_CBANK
	.align		4
        /*0958*/ 	.byte	0x04, 0x0a
        /*095a*/ 	.short	(.L_56 - .L_55)
	.align		4
.L_55:
        /*095c*/ 	.word	index@(.nv.constant0._ZN7cutlass13device_kernelINS_4gemm6kernel13GemmUniversalIN4cute5tupleIJiiiiEEENS1_10collective13CollectiveMmaINS1_35MainloopSm100TmaUmmaWarpSpecializedILi2ELi2ELi4ENS5_IJNS4_1CILi1EEESB_SB_EEEEENS5_IJNSA_ILi64EEENSA_ILi256EEENSA_ILi32EEEEEENS_12float_e5m2_tENS5_IJlSB_lEEESI_SJ_NS4_8TiledMMAINS4_8MMA_AtomIJNS4_10MMA_TraitsINS4_19SM100_MMA_F8F6F4_SSEJSI_SI_fSE_SF_NS4_17integral_constantINS4_4UMMA5MajorELSQ_0EEESR_NSO_INSP_7ScaleInELSS_0EEEST_EEEEEENS4_6LayoutISC_NS5_IJNSA_ILi0EEESX_SX_EEEEENS5_IJNS4_10UnderscoreES10_S10_EEEEENS4_13SM90_TMA_LOADENS4_14ComposedLayoutINS4_7SwizzleILi1ELi4ELi3EEENS4_18smem_ptr_flag_bitsILi8EEENSW_INS5_IJNSA_ILi8EEESG_EEENS5_IJSG_SB_EEEEEEEvNS4_8identityES13_S1D_vS1E_EENS_8epilogue10collective18CollectiveEpilogueINS1G_23Sm100TmaWarpSpecializedILi4ELi2ELi32ELb0ELb0EEEJSH_NS5_IJNSW_ISE_SB_EES1L_EEESI_SJ_SI_SJ_NS1G_6fusion15FusionCallbacksIS1K_NS1N_17LinearCombinationISI_fSI_fLNS_15FloatRoundStyleE2EEESH_S1M_JEEENS4_5SM1004TMEM4LOAD26SM100_TMEM_LOAD_16dp32b32xES13_NS14_INS15_ILi2ELi4ELi3EEES18_NSW_INS5_IJS19_SE_EEENS5_IJSE_SB_EEEEEEENS4_39AutoVectorizingCopyWithAssumedAlignmentILi128EEENS4_14SM90_TMA_STOREES21_S23_S23_EEEvvEEEEvNT_6ParamsE)
        /*0960*/ 	.short	0x0380
        /*0962*/ 	.short	0x0800


	//----- nvinfo : EIATTR_SW_WAR
	.align		4
.L_56:
        /*0964*/ 	.byte	0x04, 0x36
        /*0966*/ 	.short	(.L_58 - .L_57)
.L_57:
        /*0968*/ 	.word	0x00000008
.L_58:


//--------------------- .nv.callgraph             --------------------------
	.section	.nv.callgraph,"",@"SHT_CUDA_CALLGRAPH"
	.align	4
	.sectionentsize	8
	.align		4
        /*0000*/ 	.word	0x00000000
	.align		4
        /*0004*/ 	.word	0xffffffff
	.align		4
        /*0008*/ 	.word	index@(_ZN7cutlass13device_kernelINS_4gemm6kernel13GemmUniversalIN4cute5tupleIJiiiiEEENS1_10collective13CollectiveMmaINS1_35MainloopSm100TmaUmmaWarpSpecializedILi2ELi2ELi4ENS5_IJNS4_1CILi1EEESB_SB_EEEEENS5_IJNSA_ILi64EEENSA_ILi256EEENSA_ILi32EEEEEENS_12float_e5m2_tENS5_IJlSB_lEEESI_SJ_NS4_8TiledMMAINS4_8MMA_AtomIJNS4_10MMA_TraitsINS4_19SM100_MMA_F8F6F4_SSEJSI_SI_fSE_SF_NS4_17integral_constantINS4_4UMMA5MajorELSQ_0EEESR_NSO_INSP_7ScaleInELSS_0EEEST_EEEEEENS4_6LayoutISC_NS5_IJNSA_ILi0EEESX_SX_EEEEENS5_IJNS4_10UnderscoreES10_S10_EEEEENS4_13SM90_TMA_LOADENS4_14ComposedLayoutINS4_7SwizzleILi1ELi4ELi3EEENS4_18smem_ptr_flag_bitsILi8EEENSW_INS5_IJNSA_ILi8EEESG_EEENS5_IJSG_SB_EEEEEEEvNS4_8identityES13_S1D_vS1E_EENS_8epilogue10collective18CollectiveEpilogueINS1G_23Sm100TmaWarpSpecializedILi4ELi2ELi32ELb0ELb0EEEJSH_NS5_IJNSW_ISE_SB_EES1L_EEESI_SJ_SI_SJ_NS1G_6fusion15FusionCallbacksIS1K_NS1N_17LinearCombinationISI_fSI_fLNS_15FloatRoundStyleE2EEESH_S1M_JEEENS4_5SM1004TMEM4LOAD26SM100_TMEM_LOAD_16dp32b32xES13_NS14_INS15_ILi2ELi4ELi3EEES18_NSW_INS5_IJS19_SE_EEENS5_IJSE_SB_EEEEEEENS4_39AutoVectorizingCopyWithAssumedAlignmentILi128EEENS4_14SM90_TMA_STOREES21_S23_S23_EEEvvEEEEvNT_6ParamsE)
	.align		4
        /*000c*/ 	.word	index@(__assertfail)
	.align		4
        /*0010*/ 	.word	0x00000000
	.align		4
        /*0014*/ 	.word	0xfffffffe
	.align		4
        /*0018*/ 	.word	0x00000000
	.align		4
        /*001c*/ 	.word	0xfffffffd
	.align		4
        /*0020*/ 	.word	0x00000000
	.align		4
        /*0024*/ 	.word	0xfffffffc


//--------------------- .nv.constant4             --------------------------
	.section	.nv.constant4,"a",@progbits
	.align	8
	.align		8
.nv.constant4:
        /*0000*/ 	.dword	__assertfail
	.align		8
        /*0008*/ 	.dword	__unnamed_1
	.align		8
        /*0010*/ 	.dword	__unnamed_2
	.align		8
        /*0018*/ 	.dword	__unnamed_3
	.align		8
        /*0020*/ 	.dword	_ZN40_INTERNAL_612a8ba4_4_k_cu_55687919_298304cuda3std3__45__cpo5beginE
	.align		8
        /*0028*/ 	.dword	_ZN40_INTERNAL_612a8ba4_4_k_cu_55687919_298304cuda3std3__45__cpo3endE
	.align		8
        /*0030*/ 	.dword	_ZN40_INTERNAL_612a8ba4_4_k_cu_55687919_298304cuda3std3__45__cpo6cbeginE
	.align		8
        /*0038*/ 	.dword	_ZN40_INTERNAL_612a8ba4_4_k_cu_55687919_298304cuda3std3__45__cpo4cendE
	.align		8
        /*0040*/ 	.dword	_ZN40_INTERNAL_612a8ba4_4_k_cu_55687919_298304cuda3std3__442_GLOBAL__N__612a8ba4_4_k_cu_55687919_298306ignoreE
	.align		8
        /*0048*/ 	.dword	_ZN40_INTERNAL_612a8ba4_4_k_cu_55687919_298304cuda3std3__419piecewise_constructE
	.align		8
        /*0050*/ 	.dword	_ZN40_INTERNAL_612a8ba4_4_k_cu_55687919_298304cuda3std3__48in_placeE
	.align		8
        /*0058*/ 	.dword	_ZN40_INTERNAL_612a8ba4_4_k_cu_55687919_298304cuda3std6ranges3__45__cpo4swapE
	.align		8
        /*0060*/ 	.dword	_ZN40_INTERNAL_612a8ba4_4_k_cu_55687919_298304cuda3std6ranges3__45__cpo9iter_moveE
	.align		8
        /*0068*/ 	.dword	_ZN40_INTERNAL_612a8ba4_4_k_cu_55687919_298304cute7productE
	.align		8
        /*0070*/ 	.dword	_ZN40_INTERNAL_612a8ba4_4_k_cu_55687919_298304cute1_E
	.align		8
        /*0078*/ 	.dword	$str$25
	.align		8
        /*0080*/ 	.dword	$str$26
	.align		8
        /*0088*/ 	.dword	$str$27
	.align		8
        /*0090*/ 	.dword	$str$28


//--------------------- .text._ZN7cutlass13device_kernelINS_4gemm6kernel13GemmUniversalIN4cute5tupleIJiiiiEEENS1_10collective13CollectiveMmaINS1_35MainloopSm100TmaUmmaWarpSpecializedILi2ELi2ELi4ENS5_IJNS4_1CILi1EEESB_SB_EEEEENS5_IJNSA_ILi64EEENSA_ILi256EEENSA_ILi32EEEEEENS_12float_e5m2_tENS5_IJlSB_lEEESI_SJ_NS4_8TiledMMAINS4_8MMA_AtomIJNS4_10MMA_TraitsINS4_19SM100_MMA_F8F6F4_SSEJSI_SI_fSE_SF_NS4_17integral_constantINS4_4UMMA5MajorELSQ_0EEESR_NSO_INSP_7ScaleInELSS_0EEEST_EEEEEENS4_6LayoutISC_NS5_IJNSA_ILi0EEESX_SX_EEEEENS5_IJNS4_10UnderscoreES10_S10_EEEEENS4_13SM90_TMA_LOADENS4_14ComposedLayoutINS4_7SwizzleILi1ELi4ELi3EEENS4_18smem_ptr_flag_bitsILi8EEENSW_INS5_IJNSA_ILi8EEESG_EEENS5_IJSG_SB_EEEEEEEvNS4_8identityES13_S1D_vS1E_EENS_8epilogue10collective18CollectiveEpilogueINS1G_23Sm100TmaWarpSpecializedILi4ELi2ELi32ELb0ELb0EEEJSH_NS5_IJNSW_ISE_SB_EES1L_EEESI_SJ_SI_SJ_NS1G_6fusion15FusionCallbacksIS1K_NS1N_17LinearCombinationISI_fSI_fLNS_15FloatRoundStyleE2EEESH_S1M_JEEENS4_5SM1004TMEM4LOAD26SM100_TMEM_LOAD_16dp32b32xES13_NS14_INS15_ILi2ELi4ELi3EEES18_NSW_INS5_IJS19_SE_EEENS5_IJSE_SB_EEEEEEENS4_39AutoVectorizingCopyWithAssumedAlignmentILi128EEENS4_14SM90_TMA_STOREES21_S23_S23_EEEvvEEEEvNT_6ParamsE --------------------------
	.section	.text._ZN7cutlass13device_kernelINS_4gemm6kernel13GemmUniversalIN4cute5tupleIJiiiiEEENS1_10collective13CollectiveMmaINS1_35MainloopSm100TmaUmmaWarpSpecializedILi2ELi2ELi4ENS5_IJNS4_1CILi1EEESB_SB_EEEEENS5_IJNSA_ILi64EEENSA_ILi256EEENSA_ILi32EEEEEENS_12float_e5m2_tENS5_IJlSB_lEEESI_SJ_NS4_8TiledMMAINS4_8MMA_AtomIJNS4_10MMA_TraitsINS4_19SM100_MMA_F8F6F4_SSEJSI_SI_fSE_SF_NS4_17integral_constantINS4_4UMMA5MajorELSQ_0EEESR_NSO_INSP_7ScaleInELSS_0EEEST_EEEEEENS4_6LayoutISC_NS5_IJNSA_ILi0EEESX_SX_EEEEENS5_IJNS4_10UnderscoreES10_S10_EEEEENS4_13SM90_TMA_LOADENS4_14ComposedLayoutINS4_7SwizzleILi1ELi4ELi3EEENS4_18smem_ptr_flag_bitsILi8EEENSW_INS5_IJNSA_ILi8EEESG_EEENS5_IJSG_SB_EEEEEEEvNS4_8identityES13_S1D_vS1E_EENS_8epilogue10collective18CollectiveEpilogueINS1G_23Sm100TmaWarpSpecializedILi4ELi2ELi32ELb0ELb0EEEJSH_NS5_IJNSW_ISE_SB_EES1L_EEESI_SJ_SI_SJ_NS1G_6fusion15FusionCallbacksIS1K_NS1N_17LinearCombinationISI_fSI_fLNS_15FloatRoundStyleE2EEESH_S1M_JEEENS4_5SM1004TMEM4LOAD26SM100_TMEM_LOAD_16dp32b32xES13_NS14_INS15_ILi2ELi4ELi3EEES18_NSW_INS5_IJS19_SE_EEENS5_IJSE_SB_EEEEEEENS4_39AutoVectorizingCopyWithAssumedAlignmentILi128EEENS4_14SM90_TMA_STOREES21_S23_S23_EEEvvEEEEvNT_6ParamsE,"ax",@progbits
	.align	128
.text._ZN7cutlass13device_kernelINS_4gemm6kernel13GemmUniversalIN4cute5tupleIJiiiiEEENS1_10collective13CollectiveMmaINS1_35MainloopSm100TmaUmmaWarpSpecializedILi2ELi2ELi4ENS5_IJNS4_1CILi1EEESB_SB_EEEEENS5_IJNSA_ILi64EEENSA_ILi256EEENSA_ILi32EEEEEENS_12float_e5m2_tENS5_IJlSB_lEEESI_SJ_NS4_8TiledMMAINS4_8MMA_AtomIJNS4_10MMA_TraitsINS4_19SM100_MMA_F8F6F4_SSEJSI_SI_fSE_SF_NS4_17integral_constantINS4_4UMMA5MajorELSQ_0EEESR_NSO_INSP_7ScaleInELSS_0EEEST_EEEEEENS4_6LayoutISC_NS5_IJNSA_ILi0EEESX_SX_EEEEENS5_IJNS4_10UnderscoreES10_S10_EEEEENS4_13SM90_TMA_LOADENS4_14ComposedLayoutINS4_7SwizzleILi1ELi4ELi3EEENS4_18smem_ptr_flag_bitsILi8EEENSW_INS5_IJNSA_ILi8EEESG_EEENS5_IJSG_SB_EEEEEEEvNS4_8identityES13_S1D_vS1E_EENS_8epilogue10collective18CollectiveEpilogueINS1G_23Sm100TmaWarpSpecializedILi4ELi2ELi32ELb0ELb0EEEJSH_NS5_IJNSW_ISE_SB_EES1L_EEESI_SJ_SI_SJ_NS1G_6fusion15FusionCallbacksIS1K_NS1N_17LinearCombinationISI_fSI_fLNS_15FloatRoundStyleE2EEESH_S1M_JEEENS4_5SM1004TMEM4LOAD26SM100_TMEM_LOAD_16dp32b32xES13_NS14_INS15_ILi2ELi4ELi3EEES18_NSW_INS5_IJS19_SE_EEENS5_IJSE_SB_EEEEEEENS4_39AutoVectorizingCopyWithAssumedAlignmentILi128EEENS4_14SM90_TMA_STOREES21_S23_S23_EEEvvEEEEvNT_6ParamsE:
        .type           _ZN7cutlass13device_kernelINS_4gemm6kernel13GemmUniversalIN4cute5tupleIJiiiiEEENS1_10collective13CollectiveMmaINS1_35MainloopSm100TmaUmmaWarpSpecializedILi2ELi2ELi4ENS5_IJNS4_1CILi1EEESB_SB_EEEEENS5_IJNSA_ILi64EEENSA_ILi256EEENSA_ILi32EEEEEENS_12float_e5m2_tENS5_IJlSB_lEEESI_SJ_NS4_8TiledMMAINS4_8MMA_AtomIJNS4_10MMA_TraitsINS4_19SM100_MMA_F8F6F4_SSEJSI_SI_fSE_SF_NS4_17integral_constantINS4_4UMMA5MajorELSQ_0EEESR_NSO_INSP_7ScaleInELSS_0EEEST_EEEEEENS4_6LayoutISC_NS5_IJNSA_ILi0EEESX_SX_EEEEENS5_IJNS4_10UnderscoreES10_S10_EEEEENS4_13SM90_TMA_LOADENS4_14ComposedLayoutINS4_7SwizzleILi1ELi4ELi3EEENS4_18smem_ptr_flag_bitsILi8EEENSW_INS5_IJNSA_ILi8EEESG_EEENS5_IJSG_SB_EEEEEEEvNS4_8identityES13_S1D_vS1E_EENS_8epilogue10collective18CollectiveEpilogueINS1G_23Sm100TmaWarpSpecializedILi4ELi2ELi32ELb0ELb0EEEJSH_NS5_IJNSW_ISE_SB_EES1L_EEESI_SJ_SI_SJ_NS1G_6fusion15FusionCallbacksIS1K_NS1N_17LinearCombinationISI_fSI_fLNS_15FloatRoundStyleE2EEESH_S1M_JEEENS4_5SM1004TMEM4LOAD26SM100_TMEM_LOAD_16dp32b32xES13_NS14_INS15_ILi2ELi4ELi3EEES18_NSW_INS5_IJS19_SE_EEENS5_IJSE_SB_EEEEEEENS4_39AutoVectorizingCopyWithAssumedAlignmentILi128EEENS4_14SM90_TMA_STOREES21_S23_S23_EEEvvEEEEvNT_6ParamsE,@function
        .size           _ZN7cutlass13device_kernelINS_4gemm6kernel13GemmUniversalIN4cute5tupleIJiiiiEEENS1_10collective13CollectiveMmaINS1_35MainloopSm100TmaUmmaWarpSpecializedILi2ELi2ELi4ENS5_IJNS4_1CILi1EEESB_SB_EEEEENS5_IJNSA_ILi64EEENSA_ILi256EEENSA_ILi32EEEEEENS_12float_e5m2_tENS5_IJlSB_lEEESI_SJ_NS4_8TiledMMAINS4_8MMA_AtomIJNS4_10MMA_TraitsINS4_19SM100_MMA_F8F6F4_SSEJSI_SI_fSE_SF_NS4_17integral_constantINS4_4UMMA5MajorELSQ_0EEESR_NSO_INSP_7ScaleInELSS_0EEEST_EEEEEENS4_6LayoutISC_NS5_IJNSA_ILi0EEESX_SX_EEEEENS5_IJNS4_10UnderscoreES10_S10_EEEEENS4_13SM90_TMA_LOADENS4_14ComposedLayoutINS4_7SwizzleILi1ELi4ELi3EEENS4_18smem_ptr_flag_bitsILi8EEENSW_INS5_IJNSA_ILi8EEESG_EEENS5_IJSG_SB_EEEEEEEvNS4_8identityES13_S1D_vS1E_EENS_8epilogue10collective18CollectiveEpilogueINS1G_23Sm100TmaWarpSpecializedILi4ELi2ELi32ELb0ELb0EEEJSH_NS5_IJNSW_ISE_SB_EES1L_EEESI_SJ_SI_SJ_NS1G_6fusion15FusionCallbacksIS1K_NS1N_17LinearCombinationISI_fSI_fLNS_15FloatRoundStyleE2EEESH_S1M_JEEENS4_5SM1004TMEM4LOAD26SM100_TMEM_LOAD_16dp32b32xES13_NS14_INS15_ILi2ELi4ELi3EEES18_NSW_INS5_IJS19_SE_EEENS5_IJSE_SB_EEEEEEENS4_39AutoVectorizingCopyWithAssumedAlignmentILi128EEENS4_14SM90_TMA_STOREES21_S23_S23_EEEvvEEEEvNT_6ParamsE,(.L_x_164 - _ZN7cutlass13device_kernelINS_4gemm6kernel13GemmUniversalIN4cute5tupleIJiiiiEEENS1_10collective13CollectiveMmaINS1_35MainloopSm100TmaUmmaWarpSpecializedILi2ELi2ELi4ENS5_IJNS4_1CILi1EEESB_SB_EEEEENS5_IJNSA_ILi64EEENSA_ILi256EEENSA_ILi32EEEEEENS_12float_e5m2_tENS5_IJlSB_lEEESI_SJ_NS4_8TiledMMAINS4_8MMA_AtomIJNS4_10MMA_TraitsINS4_19SM100_MMA_F8F6F4_SSEJSI_SI_fSE_SF_NS4_17integral_constantINS4_4UMMA5MajorELSQ_0EEESR_NSO_INSP_7ScaleInELSS_0EEEST_EEEEEENS4_6LayoutISC_NS5_IJNSA_ILi0EEESX_SX_EEEEENS5_IJNS4_10UnderscoreES10_S10_EEEEENS4_13SM90_TMA_LOADENS4_14ComposedLayoutINS4_7SwizzleILi1ELi4ELi3EEENS4_18smem_ptr_flag_bitsILi8EEENSW_INS5_IJNSA_ILi8EEESG_EEENS5_IJSG_SB_EEEEEEEvNS4_8identityES13_S1D_vS1E_EENS_8epilogue10collective18CollectiveEpilogueINS1G_23Sm100TmaWarpSpecializedILi4ELi2ELi32ELb0ELb0EEEJSH_NS5_IJNSW_ISE_SB_EES1L_EEESI_SJ_SI_SJ_NS1G_6fusion15FusionCallbacksIS1K_NS1N_17LinearCombinationISI_fSI_fLNS_15FloatRoundStyleE2EEESH_S1M_JEEENS4_5SM1004TMEM4LOAD26SM100_TMEM_LOAD_16dp32b32xES13_NS14_INS15_ILi2ELi4ELi3EEES18_NSW_INS5_IJS19_SE_EEENS5_IJSE_SB_EEEEEEENS4_39AutoVectorizingCopyWithAssumedAlignmentILi128EEENS4_14SM90_TMA_STOREES21_S23_S23_EEEvvEEEEvNT_6ParamsE)
        .other          _ZN7cutlass13device_kernelINS_4gemm6kernel13GemmUniversalIN4cute5tupleIJiiiiEEENS1_10collective13CollectiveMmaINS1_35MainloopSm100TmaUmmaWarpSpecializedILi2ELi2ELi4ENS5_IJNS4_1CILi1EEESB_SB_EEEEENS5_IJNSA_ILi64EEENSA_ILi256EEENSA_ILi32EEEEEENS_12float_e5m2_tENS5_IJlSB_lEEESI_SJ_NS4_8TiledMMAINS4_8MMA_AtomIJNS4_10MMA_TraitsINS4_19SM100_MMA_F8F6F4_SSEJSI_SI_fSE_SF_NS4_17integral_constantINS4_4UMMA5MajorELSQ_0EEESR_NSO_INSP_7ScaleInELSS_0EEEST_EEEEEENS4_6LayoutISC_NS5_IJNSA_ILi0EEESX_SX_EEEEENS5_IJNS4_10UnderscoreES10_S10_EEEEENS4_13SM90_TMA_LOADENS4_14ComposedLayoutINS4_7SwizzleILi1ELi4ELi3EEENS4_18smem_ptr_flag_bitsILi8EEENSW_INS5_IJNSA_ILi8EEESG_EEENS5_IJSG_SB_EEEEEEEvNS4_8identityES13_S1D_vS1E_EENS_8epilogue10collective18CollectiveEpilogueINS1G_23Sm100TmaWarpSpecializedILi4ELi2ELi32ELb0ELb0EEEJSH_NS5_IJNSW_ISE_SB_EES1L_EEESI_SJ_SI_SJ_NS1G_6fusion15FusionCallbacksIS1K_NS1N_17LinearCombinationISI_fSI_fLNS_15FloatRoundStyleE2EEESH_S1M_JEEENS4_5SM1004TMEM4LOAD26SM100_TMEM_LOAD_16dp32b32xES13_NS14_INS15_ILi2ELi4ELi3EEES18_NSW_INS5_IJS19_SE_EEENS5_IJSE_SB_EEEEEEENS4_39AutoVectorizingCopyWithAssumedAlignmentILi128EEENS4_14SM90_TMA_STOREES21_S23_S23_EEEvvEEEEvNT_6ParamsE,@"STO_CUDA_ENTRY STV_DEFAULT"
_ZN7cutlass13device_kernelINS_4gemm6kernel13GemmUniversalIN4cute5tupleIJiiiiEEENS1_10collective13CollectiveMmaINS1_35MainloopSm100TmaUmmaWarpSpecializedILi2ELi2ELi4ENS5_IJNS4_1CILi1EEESB_SB_EEEEENS5_IJNSA_ILi64EEENSA_ILi256EEENSA_ILi32EEEEEENS_12float_e5m2_tENS5_IJlSB_lEEESI_SJ_NS4_8TiledMMAINS4_8MMA_AtomIJNS4_10MMA_TraitsINS4_19SM100_MMA_F8F6F4_SSEJSI_SI_fSE_SF_NS4_17integral_constantINS4_4UMMA5MajorELSQ_0EEESR_NSO_INSP_7ScaleInELSS_0EEEST_EEEEEENS4_6LayoutISC_NS5_IJNSA_ILi0EEESX_SX_EEEEENS5_IJNS4_10UnderscoreES10_S10_EEEEENS4_13SM90_TMA_LOADENS4_14ComposedLayoutINS4_7SwizzleILi1ELi4ELi3EEENS4_18smem_ptr_flag_bitsILi8EEENSW_INS5_IJNSA_ILi8EEESG_EEENS5_IJSG_SB_EEEEEEEvNS4_8identityES13_S1D_vS1E_EENS_8epilogue10collective18CollectiveEpilogueINS1G_23Sm100TmaWarpSpecializedILi4ELi2ELi32ELb0ELb0EEEJSH_NS5_IJNSW_ISE_SB_EES1L_EEESI_SJ_SI_SJ_NS1G_6fusion15FusionCallbacksIS1K_NS1N_17LinearCombinationISI_fSI_fLNS_15FloatRoundStyleE2EEESH_S1M_JEEENS4_5SM1004TMEM4LOAD26SM100_TMEM_LOAD_16dp32b32xES13_NS14_INS15_ILi2ELi4ELi3EEES18_NSW_INS5_IJS19_SE_EEENS5_IJSE_SB_EEEEEEENS4_39AutoVectorizingCopyWithAssumedAlignmentILi128EEENS4_14SM90_TMA_STOREES21_S23_S23_EEEvvEEEEvNT_6ParamsE:
[----:B------:R-:W1:Y:S01]  /*0000*/  LDC R1, c[0x0][0x37c] ;  /* 0x0000df00ff017b82 */ /* 0x000e620000000800 */
[----:B------:R-:W2:Y:S01]  /*0010*/  S2R R108, SR_TID.X ;  /* 0x00000000006c7919 */ /* 0x000ea20000002100 */
[----:B------:R-:W3:Y:S01]  /*0020*/  LDCU.64 UR4, c[0x0][0x890] ;  /* 0x00011200ff0477ac */ /* 0x000ee20008000a00 */
[----:B------:R-:W-:Y:S02]  /*0030*/  PRMT R96, RZ, 0x7610, R96 ;  /* 0x00007610ff607816 */ /* 0x000fe40000000060 */
[----:B------:R-:W-:Y:S01]  /*0040*/  ELECT P5, URZ, PT ;  /* 0x0000000000ff782f */ /* 0x000fe200038a0000 */
[----:B------:R-:W4:Y:S01]  /*0050*/  LDCU.64 UR46, c[0x0][0x358] ;  /* 0x00006b00ff2e77ac */ /* 0x000f220008000a00 */
[----:B---3--:R-:W-:-:S04]  /*0060*/  UISETP.NE.U32.AND UP0, UPT, UR4, URZ, UPT ;  /* 0x000000ff0400728c */ /* 0x008fc8000bf05070 */
[----:B------:R-:W-:Y:S01]  /*0070*/  UISETP.NE.AND.EX UP0, UPT, UR5, URZ, UPT, UP0 ;  /* 0x000000ff0500728c */ /* 0x000fe2000bf05300 */
[----:B--2---:R-:W-:-:S05]  /*0080*/  SHF.R.U32.HI R101, RZ, 0x5, R108 ;  /* 0x00000005ff657819 */ /* 0x004fca000001166c */
[----:B------:R-:W2:Y:S02]  /*0090*/  SHFL.IDX PT, R0, R101, RZ, 0x1f ;  /* 0x00001fff65007589 */ /* 0x000ea400000e0000 */
[----:B--2---:R-:W-:Y:S01]  /*00a0*/  R2UR UR8, R0 ;  /* 0x00000000000872ca */ /* 0x004fe200000e0000 */
[----:B-1--4-:R-:W-:-:S14]  /*00b0*/  BRA.U UP0, `(.L_x_0) ;  /* 0x00000001002c7547 */ /* 0x012fdc000b800000 */
[----:B------:R-:W1:Y:S02]  /*00c0*/  LDCU.64 UR6, c[0x0][0x888] ;  /* 0x00011100ff0677ac */ /* 0x000e640008000a00 */
[----:B-1----:R-:W-:-:S04]  /*00d0*/  UISETP.NE.U32.AND UP0, UPT, UR6, URZ, UPT ;  /* 0x000000ff0600728c */ /* 0x002fc8000bf05070 */
[----:B------:R-:W-:-:S09]  /*00e0*/  UISETP.NE.AND.EX UP0, UPT, UR7, URZ, UPT, UP0 ;  /* 0x000000ff0700728c */ /* 0x000fd2000bf05300 */
[----:B------:R-:W-:Y:S05]  /*00f0*/  BRA.U !UP0, `(.L_x_1) ;  /* 0x0000000108107547 */ /* 0x000fea000b800000 */
[----:B------:R-:W1:Y:S02]  /*0100*/  LDC.64 R2, c[0x0][0x888] ;  /* 0x00022200ff027b82 */ /* 0x000e640000000a00 */
[----:B-1----:R1:W5:Y:S01]  /*0110*/  LDG.E R49, desc[UR46][R2.64] ;  /* 0x0000002e02317981 */ /* 0x002362000c1e1900 */
[----:B------:R-:W-:Y:S01]  /*0120*/  HFMA2 R96, -RZ, RZ, 0, 5.9604644775390625e-08 ;  /* 0x00000001ff607431 */ /* 0x000fe200000001ff */
[----:B------:R-:W-:Y:S05]  /*0130*/  BRA `(.L_x_0) ;  /* 0x00000000000c7947 */ /* 0x000fea0003800000 */
.L_x_1:
[----:B------:R-:W1:Y:S01]  /*0140*/  LDCU UR6, c[0x0][0x880] ;  /* 0x00011000ff0677ac */ /* 0x000e620008000800 */
[----:B------:R-:W-:Y:S01]  /*0150*/  HFMA2 R96, -RZ, RZ, 0, 5.9604644775390625e-08 ;  /* 0x00000001ff607431 */ /* 0x000fe200000001ff */
[----:B-1----:R-:W-:-:S07]  /*0160*/  MOV R49, UR6 ;  /* 0x0000000600317c02 */ /* 0x002fce0008000f00 */
.L_x_0:
[----:B------:R-:W2:Y:S02]  /*0170*/  LDCU.64 UR6, c[0x0][0x8b0] ;  /* 0x00011600ff0677ac */ /* 0x000ea40008000a00 */
[----:B--2---:R-:W-:-:S04]  /*0180*/  UISETP.NE.U32.AND UP0, UPT, UR6, URZ, UPT ;  /* 0x000000ff0600728c */ /* 0x004fc8000bf05070 */
[----:B------:R-:W-:-:S09]  /*0190*/  UISETP.NE.AND.EX UP0, UPT, UR7, URZ, UPT, UP0 ;  /* 0x000000ff0700728c */ /* 0x000fd2000bf05300 */
[----:B------:R-:W-:Y:S05]  /*01a0*/  BRA.U UP0, `(.L_x_2) ;  /* 0x0000000100247547 */ /* 0x000fea000b800000 */
[----:B------:R-:W2:Y:S02]  /*01b0*/  LDCU.64 UR6, c[0x0][0x8a8] ;  /* 0x00011500ff0677ac */ /* 0x000ea40008000a00 */
[----:B--2---:R-:W-:-:S04]  /*01c0*/  UISETP.NE.U32.AND UP0, UPT, UR6, URZ, UPT ;  /* 0x000000ff0600728c */ /* 0x004fc8000bf05070 */
[----:B------:R-:W-:-:S09]  /*01d0*/  UISETP.NE.AND.EX UP0, UPT, UR7, URZ, UPT, UP0 ;  /* 0x000000ff0700728c */ /* 0x000fd2000bf05300 */
[----:B------:R-:W-:Y:S05]  /*01e0*/  BRA.U !UP0, `(.L_x_3) ;  /* 0x00000001080c7547 */ /* 0x000fea000b800000 */
[----:B-1----:R-:W1:Y:S02]  /*01f0*/  LDC.64 R2, c[0x0][0x8a8] ;  /* 0x00022a00ff027b82 */ /* 0x002e640000000a00 */
[----:B-1----:R2:W5:Y:S01]  /*0200*/  LDG.E R47, desc[UR46][R2.64] ;  /* 0x0000002e022f7981 */ /* 0x002562000c1e1900 */
[----:B------:R-:W-:Y:S05]  /*0210*/  BRA `(.L_x_2) ;  /* 0x0000000000087947 */ /* 0x000fea0003800000 */
.L_x_3:
[----:B------:R-:W2:Y:S02]  /*0220*/  LDCU UR6, c[0x0][0x8a0] ;  /* 0x00011400ff0677ac */ /* 0x000ea40008000800 */
[----:B--2---:R-:W-:Y:S02]  /*0230*/  MOV R47, UR6 ;  /* 0x00000006002f7c02 */ /* 0x004fe40008000f00 */
.L_x_2:
[----:B------:R-:W-:Y:S01]  /*0240*/  IMAD.U32 R0, RZ, RZ, UR8 ;  /* 0x00000008ff007e24 */ /* 0x000fe2000f8e00ff */
[----:B------:R-:W-:Y:S04]  /*0250*/  BSSY.RECONVERGENT B0, `(.L_x_4) ;  /* 0x000000c000007945 */ /* 0x000fe80003800200 */
[C---:B------:R-:W-:Y:S02]  /*0260*/  ISETP.NE.OR P1, PT, R0.reuse, 0x1, !P5 ;  /* 0x000000010000780c */ /* 0x040fe40006f25670 */
[----:B------:R-:W-:-:S11]  /*0270*/  ISETP.NE.OR P0, PT, R0, 0x3, !P5 ;  /* 0x000000030000780c */ /* 0x000fd60006f05670 */
[----:B------:R-:W-:Y:S05]  /*0280*/  @P1 BRA `(.L_x_5) ;  /* 0x0000000000201947 */ /* 0x000fea0003800000 */
[----:B------:R-:W3:Y:S02]  /*0290*/  LDCU.64 UR6, c[0x0][0x348] ;  /* 0x00006900ff0677ac */ /* 0x000ee40008000a00 */
[----:B---3--:R-:W-:Y:S02]  /*02a0*/  UIADD3 UR10, UP1, UPT, UR6, 0x80, URZ ;  /* 0x00000080060a7890 */ /* 0x008fe4000ff3e0ff */
[----:B------:R-:W-:Y:S02]  /*02b0*/  UIADD3 UR6, UP0, UPT, UR6, 0x180, URZ ;  /* 0x0000018006067890 */ /* 0x000fe4000ff1e0ff */
[----:B------:R-:W-:Y:S02]  /*02c0*/  UIADD3.X UR11, UPT, UPT, URZ, UR7, URZ, UP1, !UPT ;  /* 0x00000007ff0b7290 */ /* 0x000fe40008ffe4ff */
[----:B------:R-:W-:-:S07]  /*02d0*/  UIADD3.X UR7, UPT, UPT, URZ, UR7, URZ, UP0, !UPT ;  /* 0x00000007ff077290 */ /* 0x000fce00087fe4ff */
[----:B------:R3:W-:Y:S02]  /*02e0*/  UTMACCTL.PF [UR10] ;  /* 0x000000000a0079b9 */ /* 0x0007e40008040000 */
[----:B------:R3:W-:Y:S02]  /*02f0*/  UTMACCTL.PF [UR6] ;  /* 0x00000000060079b9 */ /* 0x0007e40008040000 */
[----:B---3--:R-:W-:Y:S01]  /*0300*/  NOP ;  /* 0x0000000000007918 */ /* 0x008fe20000000000 */
.L_x_5:
[----:B------:R-:W-:Y:S05]  /*0310*/  BSYNC.RECONVERGENT B0 ;  /* 0x0000000000007941 */ /* 0x000fea0003800200 */
.L_x_4:
[----:B------:R-:W-:Y:S04]  /*0320*/  BSSY.RECONVERGENT B0, `(.L_x_6) ;  /* 0x000000a000007945 */ /* 0x000fe80003800200 */
        /* <DEDUP_REMOVED lines=9> */
.L_x_7:
[----:B------:R-:W-:Y:S05]  /*03c0*/  BSYNC.RECONVERGENT B0 ;  /* 0x0000000000007941 */ /* 0x000fea0003800200 */
.L_x_6:
[----:B------:R-:W3:Y:S01]  /*03d0*/  LDCU.64 UR6, c[0x0][0x888] ;  /* 0x00011100ff0677ac */ /* 0x000ee20008000a00 */
[----:B------:R-:W-:Y:S02]  /*03e0*/  UISETP.EQ.U32.AND UP1, UPT, UR4, URZ, UPT ;  /* 0x000000ff0400728c */ /* 0x000fe4000bf22070 */
[----:B------:R-:W-:Y:S02]  /*03f0*/  UPLOP3.LUT UP2, UPT, UPT, UPT, UPT, 0x80, 0x8 ;  /* 0x000000000008789c */ /* 0x000fe40003f4f070 */
[----:B---3--:R-:W-:-:S04]  /*0400*/  UISETP.NE.U32.AND UP0, UPT, UR6, URZ, UPT ;  /* 0x000000ff0600728c */ /* 0x008fc8000bf05070 */
[----:B------:R-:W-:-:S04]  /*0410*/  UISETP.NE.AND.EX UP0, UPT, UR7, URZ, UPT, UP0 ;  /* 0x000000ff0700728c */ /* 0x000fc8000bf05300 */
[----:B------:R-:W-:-:S04]  /*0420*/  UISETP.EQ.OR.EX UP3, UPT, UR5, URZ, !UP0, UP1 ;  /* 0x000000ff0500728c */ /* 0x000fc8000c762710 */
[----:B------:R-:W-:-:S05]  /*0430*/  UP2UR UR50, UPR, URZ, 0x8 ;  /* 0x00000008ff327883 */ /* 0x000fca0008000000 */
[----:B------:R-:W-:Y:S07]  /*0440*/  BRA.U !UP3, `(.L_x_8) ;  /* 0x000000010b207547 */ /* 0x000fee000b800000 */
[----:B------:R-:W-:Y:S01]  /*0450*/  UISETP.NE.U32.AND UP2, UPT, UR4, URZ, UPT ;  /* 0x000000ff0400728c */ /* 0x000fe2000bf45070 */
[----:B-----5:R-:W-:Y:S01]  /*0460*/  FSETP.NEU.AND P0, PT, R49, RZ, PT ;  /* 0x000000ff3100720b */ /* 0x020fe20003f0d000 */
[----:B------:R-:W-:Y:S02]  /*0470*/  USEL UR4, URZ, 0xffffffff, UP0 ;  /* 0xffffffffff047887 */ /* 0x000fe40008000000 */
[----:B------:R-:W-:-:S10]  /*0480*/  UISETP.NE.AND.EX UP2, UPT, UR5, URZ, UPT, UP2 ;  /* 0x000000ff0500728c */ /* 0x000fd4000bf45320 */
[----:B------:R-:W-:Y:S01]  /*0490*/  VOTEU.ANY UP1, P0 ;  /* 0x0000000000ff7886 */ /* 0x000fe20000020100 */
[----:B------:R-:W-:-:S04]  /*04a0*/  @!UP2 USEL UR4, URZ, 0xffffffff, UP1 ;  /* 0xffffffffff04a887 */ /* 0x000fc80008800000 */
[----:B------:R-:W-:-:S04]  /*04b0*/  ULOP3.LUT UR4, UR4, 0x1, URZ, 0xc0, !UPT ;  /* 0x0000000104047892 */ /* 0x000fc8000f8ec0ff */
[----:B------:R-:W-:-:S11]  /*04c0*/  UISETP.NE.U32.AND UP2, UPT, UR4, 0x1, UPT ;  /* 0x000000010400788c */ /* 0x000fd6000bf45070 */
.L_x_8:
[----:B-12---:R-:W1:Y:S01]  /*04d0*/  SHFL.IDX PT, R2, R101, RZ, 0x1f ;  /* 0x00001fff65027589 */ /* 0x006e6200000e0000 */
[----:B------:R-:W-:-:S04]  /*04e0*/  UISETP.NE.AND UP1, UPT, UR8, 0x2, UPT ;  /* 0x000000020800788c */ /* 0x000fc8000bf25270 */
[----:B------:R-:W-:Y:S01]  /*04f0*/  USEL UR6, URZ, 0x1, UP1 ;  /* 0x00000001ff067887 */ /* 0x000fe20008800000 */
[----:B-1----:R-:W-:-:S13]  /*0500*/  ISETP.NE.AND P0, PT, R2, RZ, PT ;  /* 0x000000ff0200720c */ /* 0x002fda0003f05270 */
[----:B------:R-:W-:Y:S05]  /*0510*/  @P0 BRA `(.L_x_9) ;  /* 0x0000000000380947 */ /* 0x000fea0003800000 */
[----:B------:R-:W1:Y:S01]  /*0520*/  S2UR UR5, SR_CgaCtaId ;  /* 0x00000000000579c3 */ /* 0x000e620000008800 */
[----:B------:R-:W-:Y:S01]  /*0530*/  UMOV UR7, 0x400 ;  /* 0x0000040000077882 */ /* 0x000fe20000000000 */
[----:B------:R-:W-:Y:S01]  /*0540*/  UMOV UR4, 0x1 ;  /* 0x0000000100047882 */ /* 0x000fe20000000000 */
[----:B------:R-:W-:Y:S01]  /*0550*/  ELECT P0, URZ, PT ;  /* 0x0000000000ff782f */ /* 0x000fe20003800000 */
[----:B------:R-:W-:-:S04]  /*0560*/  UIADD3 UR10, UPT, UPT, -UR4, 0x100000, URZ ;  /* 0x00100000040a7890 */ /* 0x000fc8000fffe1ff */
[----:B------:R-:W-:Y:S02]  /*0570*/  USHF.L.U32 UR11, UR10, 0xb, URZ ;  /* 0x0000000b0a0b7899 */ /* 0x000fe400080006ff */
[----:B------:R-:W-:Y:S02]  /*0580*/  USHF.L.U32 UR10, UR10, 0x1, URZ ;  /* 0x000000010a0a7899 */ /* 0x000fe400080006ff */
[----:B-1----:R-:W-:Y:S01]  /*0590*/  ULEA UR5, UR5, UR7, 0x18 ;  /* 0x0000000705057291 */ /* 0x002fe2000f8ec0ff */
[----:B------:R-:W1:Y:S11]  /*05a0*/  FENCE.VIEW.ASYNC.S ;  /* 0x00000000000073c6 */ /* 0x000e760000000000 */
[----:B-1----:R1:W2:Y:S01]  /*05b0*/  SYNCS.EXCH.64 URZ, [UR5], UR10 ;  /* 0x0000000a05ff75b2 */ /* 0x0022a20008000100 */
[----:B------:R1:W3:Y:S01]  /*05c0*/  SYNCS.EXCH.64 URZ, [UR5+0x10], UR10 ;  /* 0x0000100a05ff75b2 */ /* 0x0002e20008000100 */
[----:B------:R1:W4:Y:S01]  /*05d0*/  SYNCS.EXCH.64 URZ, [UR5+0x8], UR10 ;  /* 0x0000080a05ff75b2 */ /* 0x0003220008000100 */
[----:B------:R1:W1:Y:S01]  /*05e0*/  SYNCS.EXCH.64 URZ, [UR5+0x18], UR10 ;  /* 0x0000180a05ff75b2 */ /* 0x0002620008000100 */
[----:B------:R-:W-:Y:S01]  /*05f0*/  NOP ;  /* 0x0000000000007918 */ /* 0x000fe20000000000 */
.L_x_9:
[----:B------:R-:W2:Y:S01]  /*0600*/  SHFL.IDX PT, R2, R101, RZ, 0x1f ;  /* 0x00001fff65027589 */ /* 0x000ea200000e0000 */
[----:B------:R-:W-:Y:S01]  /*0610*/  NOP ;  /* 0x0000000000007918 */ /* 0x000fe20000000000 */
[----:B--2---:R-:W-:-:S13]  /*0620*/  ISETP.NE.AND P0, PT, R2, 0x1, PT ;  /* 0x000000010200780c */ /* 0x004fda0003f05270 */
[----:B------:R-:W-:Y:S05]  /*0630*/  @P0 BRA `(.L_x_10) ;  /* 0x0000000000580947 */ /* 0x000fea0003800000 */
[----:B------:R-:W2:Y:S01]  /*0640*/  S2UR UR7, SR_CgaCtaId ;  /* 0x00000000000779c3 */ /* 0x000ea20000008800 */
[----:B------:R-:W-:Y:S01]  /*0650*/  UMOV UR9, 0x400 ;  /* 0x0000040000097882 */ /* 0x000fe20000000000 */
[----:B-1----:R-:W-:Y:S01]  /*0660*/  UMOV UR5, 0x20 ;  /* 0x0000002000057882 */ /* 0x002fe20000000000 */
[----:B------:R-:W-:Y:S01]  /*0670*/  UMOV UR4, 0x80 ;  /* 0x0000008000047882 */ /* 0x000fe20000000000 */
[----:B------:R-:W-:-:S04]  /*0680*/  UIADD3 UR10, UPT, UPT, -UR5, 0x100000, URZ ;  /* 0x00100000050a7890 */ /* 0x000fc8000fffe1ff */
[----:B------:R-:W-:Y:S02]  /*0690*/  USHF.L.U32 UR11, UR10, 0xb, URZ ;  /* 0x0000000b0a0b7899 */ /* 0x000fe400080006ff */
[----:B------:R-:W-:Y:S02]  /*06a0*/  USHF.L.U32 UR10, UR10, 0x1, URZ ;  /* 0x000000010a0a7899 */ /* 0x000fe400080006ff */
[----:B------:R-:W-:-:S04]  /*06b0*/  UIADD3 UR4, UPT, UPT, -UR4, 0x100000, URZ ;  /* 0x0010000004047890 */ /* 0x000fc8000fffe1ff */
[----:B------:R-:W-:Y:S02]  /*06c0*/  USHF.L.U32 UR5, UR4, 0xb, URZ ;  /* 0x0000000b04057899 */ /* 0x000fe400080006ff */
[----:B------:R-:W-:Y:S01]  /*06d0*/  USHF.L.U32 UR4, UR4, 0x1, URZ ;  /* 0x0000000104047899 */ /* 0x000fe200080006ff */
[----:B------:R-:W-:Y:S01]  /*06e0*/  ELECT P0, URZ, PT ;  /* 0x0000000000ff782f */ /* 0x000fe20003800000 */
[----:B--2---:R-:W-:Y:S01]  /*06f0*/  ULEA UR7, UR7, UR9, 0x18 ;  /* 0x0000000907077291 */ /* 0x004fe2000f8ec0ff */
[----:B------:R-:W1:Y:S11]  /*0700*/  FENCE.VIEW.ASYNC.S ;  /* 0x00000000000073c6 */ /* 0x000e760000000000 */
[----:B-1----:R2:W1:Y:S01]  /*0710*/  SYNCS.EXCH.64 URZ, [UR7+0x20], UR10 ;  /* 0x0000200a07ff75b2 */ /* 0x0024620008000100 */
[----:B------:R2:W1:Y:S01]  /*0720*/  SYNCS.EXCH.64 URZ, [UR7+0x40], UR4 ;  /* 0x0000400407ff75b2 */ /* 0x0004620008000100 */
[----:B------:R2:W1:Y:S01]  /*0730*/  SYNCS.EXCH.64 URZ, [UR7+0x28], UR10 ;  /* 0x0000280a07ff75b2 */ /* 0x0004620008000100 */
[----:B------:R2:W1:Y:S01]  /*0740*/  SYNCS.EXCH.64 URZ, [UR7+0x48], UR4 ;  /* 0x0000480407ff75b2 */ /* 0x0004620008000100 */
[----:B------:R2:W1:Y:S01]  /*0750*/  SYNCS.EXCH.64 URZ, [UR7+0x30], UR10 ;  /* 0x0000300a07ff75b2 */ /* 0x0004620008000100 */
[----:B------:R2:W1:Y:S01]  /*0760*/  SYNCS.EXCH.64 URZ, [UR7+0x50], UR4 ;  /* 0x0000500407ff75b2 */ /* 0x0004620008000100 */
[----:B------:R2:W1:Y:S01]  /*0770*/  SYNCS.EXCH.64 URZ, [UR7+0x38], UR10 ;  /* 0x0000380a07ff75b2 */ /* 0x0004620008000100 */
[----:B------:R2:W1:Y:S02]  /*0780*/  SYNCS.EXCH.64 URZ, [UR7+0x58], UR4 ;  /* 0x0000580407ff75b2 */ /* 0x0004640008000100 */
[----:B--2---:R-:W-:Y:S01]  /*0790*/  NOP ;  /* 0x0000000000007918 */ /* 0x004fe20000000000 */
.L_x_10:
[----:B------:R-:W2:Y:S01]  /*07a0*/  SHFL.IDX PT, R2, R101, RZ, 0x1f ;  /* 0x00001fff65027589 */ /* 0x000ea200000e0000 */
[----:B------:R-:W-:Y:S01]  /*07b0*/  NOP ;  /* 0x0000000000007918 */ /* 0x000fe20000000000 */
[----:B--2---:R-:W-:-:S13]  /*07c0*/  ISETP.NE.AND P0, PT, R2, 0x3, PT ;  /* 0x000000030200780c */ /* 0x004fda0003f05270 */
[----:B------:R-:W-:Y:S05]  /*07d0*/  @P0 BRA `(.L_x_11) ;  /* 0x0000000000300947 */ /* 0x000fea0003800000 */
[----:B-1----:R-:W1:Y:S01]  /*07e0*/  S2UR UR5, SR_CgaCtaId ;  /* 0x00000000000579c3 */ /* 0x002e620000008800 */
        /* <DEDUP_REMOVED lines=8> */
[----:B-1----:R2:W1:Y:S01]  /*0870*/  SYNCS.EXCH.64 URZ, [UR5+0x60], UR10 ;  /* 0x0000600a05ff75b2 */ /* 0x0024620008000100 */
[----:B------:R2:W1:Y:S02]  /*0880*/  SYNCS.EXCH.64 URZ, [UR5+0x68], UR10 ;  /* 0x0000680a05ff75b2 */ /* 0x0004640008000100 */
[----:B--2---:R-:W-:Y:S01]  /*0890*/  NOP ;  /* 0x0000000000007918 */ /* 0x004fe20000000000 */
.L_x_11:
[----:B------:R-:W2:Y:S01]  /*08a0*/  SHFL.IDX PT, R2, R101, RZ, 0x1f ;  /* 0x00001fff65027589 */ /* 0x000ea200000e0000 */
[----:B------:R-:W-:Y:S01]  /*08b0*/  NOP ;  /* 0x0000000000007918 */ /* 0x000fe20000000000 */
[----:B--2---:R-:W-:-:S13]  /*08c0*/  ISETP.NE.AND P0, PT, R2, 0x4, PT ;  /* 0x000000040200780c */ /* 0x004fda0003f05270 */
[----:B------:R-:W-:Y:S05]  /*08d0*/  @P0 BRA `(.L_x_12) ;  /* 0x00000000004c0947 */ /* 0x000fea0003800000 */
[----:B-1----:R-:W1:Y:S01]  /*08e0*/  S2UR UR5, SR_CgaCtaId ;  /* 0x00000000000579c3 */ /* 0x002e620000008800 */
[----:B------:R-:W-:Y:S01]  /*08f0*/  UMOV UR9, 0x100 ;  /* 0x0000010000097882 */ /* 0x000fe20000000000 */
[----:B------:R-:W-:Y:S01]  /*0900*/  UMOV UR7, 0x400 ;  /* 0x0000040000077882 */ /* 0x000fe20000000000 */
[----:B------:R-:W-:Y:S01]  /*0910*/  USEL UR9, UR9, 0xe0, UP2 ;  /* 0x000000e009097887 */ /* 0x000fe20009000000 */
[----:B------:R-:W-:Y:S01]  /*0920*/  UMOV UR4, 0x1 ;  /* 0x0000000100047882 */ /* 0x000fe20000000000 */
[----:B------:R-:W-:Y:S01]  /*0930*/  ELECT P0, URZ, PT ;  /* 0x0000000000ff782f */ /* 0x000fe20003800000 */
[----:B------:R-:W-:-:S04]  /*0940*/  UIADD3 UR10, UPT, UPT, -UR4, 0x100000, URZ ;  /* 0x00100000040a7890 */ /* 0x000fc8000fffe1ff */
[----:B------:R-:W-:Y:S02]  /*0950*/  USHF.L.U32 UR11, UR10, 0xb, URZ ;  /* 0x0000000b0a0b7899 */ /* 0x000fe400080006ff */
[----:B------:R-:W-:Y:S02]  /*0960*/  USHF.L.U32 UR10, UR10, 0x1, URZ ;  /* 0x000000010a0a7899 */ /* 0x000fe400080006ff */
[----:B------:R-:W-:-:S04]  /*0970*/  UIADD3 UR12, UPT, UPT, -UR9, 0x100000, URZ ;  /* 0x00100000090c7890 */ /* 0x000fc8000fffe1ff */
[----:B------:R-:W-:Y:S02]  /*0980*/  USHF.L.U32 UR13, UR12, 0xb, URZ ;  /* 0x0000000b0c0d7899 */ /* 0x000fe400080006ff */
[----:B------:R-:W-:Y:S02]  /*0990*/  USHF.L.U32 UR12, UR12, 0x1, URZ ;  /* 0x000000010c0c7899 */ /* 0x000fe400080006ff */
[----:B-1----:R-:W-:Y:S01]  /*09a0*/  ULEA UR5, UR5, UR7, 0x18 ;  /* 0x0000000705057291 */ /* 0x002fe2000f8ec0ff */
[----:B------:R-:W1:Y:S11]  /*09b0*/  FENCE.VIEW.ASYNC.S ;  /* 0x00000000000073c6 */ /* 0x000e760000000000 */
[----:B-1----:R2:W1:Y:S01]  /*09c0*/  SYNCS.EXCH.64 URZ, [UR5+0x70], UR10 ;  /* 0x0000700a05ff75b2 */ /* 0x0024620008000100 */
[----:B------:R2:W1:Y:S01]  /*09d0*/  SYNCS.EXCH.64 URZ, [UR5+0x80], UR12 ;  /* 0x0000800c05ff75b2 */ /* 0x0004620008000100 */
[----:B------:R2:W1:Y:S01]  /*09e0*/  SYNCS.EXCH.64 URZ, [UR5+0x78], UR10 ;  /* 0x0000780a05ff75b2 */ /* 0x0004620008000100 */
[----:B------:R2:W1:Y:S02]  /*09f0*/  SYNCS.EXCH.64 URZ, [UR5+0x88], UR12 ;  /* 0x0000880c05ff75b2 */ /* 0x0004640008000100 */
[----:B--2---:R-:W-:Y:S01]  /*0a00*/  NOP ;  /* 0x0000000000007918 */ /* 0x004fe20000000000 */
.L_x_12:
        /* <DEDUP_REMOVED lines=26> */
.L_x_13:
        /* <DEDUP_REMOVED lines=18> */
.L_x_14:
[----:B-1----:R-:W1:Y:S01]  /*0cd0*/  S2UR UR5, SR_CTAID.X ;  /* 0x00000000000579c3 */ /* 0x002e620000002500 */
[----:B------:R-:W-:-:S05]  /*0ce0*/  CS2R.32 R95, SR_CgaSize ;  /* 0x00000000005f7805 */ /* 0x000fca0000008a00 */
[----:B------:R-:W-:-:S05]  /*0cf0*/  IMAD R95, R95, -0xa0, RZ ;  /* 0xffffff605f5f7824 */ /* 0x000fca00078e02ff */
[----:B------:R-:W-:-:S14]  /*0d00*/  R2UR UR9, R95 ;  /* 0x000000005f0972ca */ /* 0x000fdc00000e0000 */
[----:B------:R-:W2:Y:S01]  /*0d10*/  LDCU UR9, c[0x0][UR9+0x2b0] ;  /* 0x00005600090977ac */ /* 0x000ea20008000800 */
[----:B------:R-:W-:Y:S01]  /*0d20*/  NOP ;  /* 0x0000000000007918 */ /* 0x000fe20000000000 */
[----:B------:R-:W-:-:S05]  /*0d30*/  CS2R.32 R95, SR_CgaSize ;  /* 0x00000000005f7805 */ /* 0x000fca0000008a00 */
[----:B------:R-:W-:-:S05]  /*0d40*/  IMAD R95, R95, -0xa0, RZ ;  /* 0xffffff605f5f7824 */ /* 0x000fca00078e02ff */
[----:B------:R-:W-:-:S14]  /*0d50*/  R2UR UR7, R95 ;  /* 0x000000005f0772ca */ /* 0x000fdc00000e0000 */
[----:B------:R-:W3:Y:S01]  /*0d60*/  LDCU UR7, c[0x0][UR7+0x2b4] ;  /* 0x00005680070777ac */ /* 0x000ee20008000800 */
[----:B------:R-:W4:Y:S08]  /*0d70*/  S2UR UR4, SR_CTAID.Y ;  /* 0x00000000000479c3 */ /* 0x000f300000002600 */
[----:B------:R-:W3:Y:S01]  /*0d80*/  LDC R10, c[0x0][0xb24] ;  /* 0x0002c900ff0a7b82 */ /* 0x000ee20000000800 */
[----:B-1----:R-:W-:-:S02]  /*0d90*/  I2FP.F32.U32 R95, UR5 ;  /* 0x00000005005f7c45 */ /* 0x002fc40008201000 */
[----:B------:R-:W-:-:S05]  /*0da0*/  CS2R.32 R3, SR_CgaSize ;  /* 0x0000000000037805 */ /* 0x000fca0000008a00 */
[----:B------:R-:W-:-:S06]  /*0db0*/  IMAD R3, R3, -0xa0, RZ ;  /* 0xffffff6003037824 */ /* 0x000fcc00078e02ff */
[----:B------:R-:W1:Y:S01]  /*0dc0*/  LDC R3, c[0x0][R3+0x2a0] ;  /* 0x0000a80003037b82 */ /* 0x000e620000000800 */
[----:B------:R-:W-:Y:S01]  /*0dd0*/  MOV R15, UR5 ;  /* 0x00000005000f7c02 */ /* 0x000fe20008000f00 */
[----:B--2---:R-:W-:Y:S01]  /*0de0*/  FMUL R95, R95, UR9 ;  /* 0x000000095f5f7c20 */ /* 0x004fe20008400000 */
[----:B----4-:R-:W-:Y:S02]  /*0df0*/  I2FP.F32.U32 R94, UR4 ;  /* 0x00000004005e7c45 */ /* 0x010fe40008201000 */
[----:B------:R-:W-:-:S05]  /*0e00*/  CS2R.32 R2, SR_CgaSize ;  /* 0x0000000000027805 */ /* 0x000fca0000008a00 */
[----:B------:R-:W-:-:S06]  /*0e10*/  IMAD R2, R2, -0xa0, RZ ;  /* 0xffffff6002027824 */ /* 0x000fcc00078e02ff */
[----:B------:R-:W2:Y:S01]  /*0e20*/  LDC R2, c[0x0][R2+0x2a4] ;  /* 0x0000a90002027b82 */ /* 0x000ea20000000800 */
[----:B------:R-:W-:Y:S01]  /*0e30*/  MOV R14, UR4 ;  /* 0x00000004000e7c02 */ /* 0x000fe20008000f00 */
[----:B------:R-:W4:Y:S01]  /*0e40*/  F2I.U32.TRUNC.NTZ R95, R95 ;  /* 0x0000005f005f7305 */ /* 0x000f22000020f000 */
[----:B---3--:R-:W-:-:S05]  /*0e50*/  FMUL R94, R94, UR7 ;  /* 0x000000075e5e7c20 */ /* 0x008fca0008400000 */
[----:B------:R-:W-:Y:S01]  /*0e60*/  BAR.SYNC.DEFER_BLOCKING 0x0 ;  /* 0x0000000000007b1d */ /* 0x000fe20000010000 */
[----:B------:R-:W-:-:S05]  /*0e70*/  ISETP.GE.AND P0, PT, R10, 0x1, PT ;  /* 0x000000010a00780c */ /* 0x000fca0003f06270 */
[----:B------:R-:W3:Y:S02]  /*0e80*/  F2I.U32.TRUNC.NTZ R94, R94 ;  /* 0x0000005e005e7305 */ /* 0x000ee4000020f000 */
[----:B------:R-:W2:Y:S01]  /*0e90*/  S2UR UR36, SR_CTAID.Z ;  /* 0x00000000002479c3 */ /* 0x000ea20000002700 */
[----:B----4-:R-:W-:-:S05]  /*0ea0*/  IADD3 R95, PT, PT, -R95, RZ, RZ ;  /* 0x000000ff5f5f7210 */ /* 0x010fca0007ffe1ff */
[----:B-1----:R-:W-:Y:S01]  /*0eb0*/  IMAD R95, R3, R95, UR5 ;  /* 0x00000005035f7e24 */ /* 0x002fe2000f8e025f */
[----:B---3--:R-:W-:-:S05]  /*0ec0*/  IADD3 R94, PT, PT, -R94, RZ, RZ ;  /* 0x000000ff5e5e7210 */ /* 0x008fca0007ffe1ff */
[----:B--2---:R-:W-:Y:S01]  /*0ed0*/  IMAD R94, R2, R94, UR4 ;  /* 0x00000004025e7e24 */ /* 0x004fe2000f8e025e */
[----:B------:R-:W-:Y:S06]  /*0ee0*/  @!P0 BRA `(.L_x_15) ;  /* 0x0000000000b88947 */ /* 0x000fec0003800000 */
[----:B------:R-:W1:Y:S01]  /*0ef0*/  LDC.64 R4, c[0x0][0xb18] ;  /* 0x0002c600ff047b82 */ /* 0x000e620000000a00 */
[----:B------:R-:W-:-:S07]  /*0f00*/  ISETP.NE.AND P0, PT, R10, 0x1, PT ;  /* 0x000000010a00780c */ /* 0x000fce0003f05270 */
[----:B------:R-:W2:Y:S08]  /*0f10*/  LDC R9, c[0x0][0xb0c] ;  /* 0x0002c300ff097b82 */ /* 0x000eb00000000800 */
[----:B------:R-:W3:Y:S08]  /*0f20*/  LDC R12, c[0x0][0x370] ;  /* 0x0000dc00ff0c7b82 */ /* 0x000ef00000000800 */
[----:B------:R-:W4:Y:S01]  /*0f30*/  LDC R11, c[0x0][0x374] ;  /* 0x0000dd00ff0b7b82 */ /* 0x000f220000000800 */
[----:B-1----:R-:W-:-:S07]  /*0f40*/  ISETP.NE.AND P1, PT, R4, 0x1, PT ;  /* 0x000000010400780c */ /* 0x002fce0003f25270 */
[----:B------:R-:W3:Y:S01]  /*0f50*/  LDC.64 R6, c[0x0][0xb10] ;  /* 0x0002c400ff067b82 */ /* 0x000ee20000000a00 */
[----:B--2---:R-:W-:-:S07]  /*0f60*/  ISETP.NE.AND P2, PT, R9, 0x1, PT ;  /* 0x000000010900780c */ /* 0x004fce0003f45270 */
[----:B------:R-:W1:Y:S08]  /*0f70*/  LDC R8, c[0x0][0xb20] ;  /* 0x0002c800ff087b82 */ /* 0x000e700000000800 */
[----:B------:R-:W2:Y:S01]  /*0f80*/  LDC.64 R2, c[0x0][0xb28] ;  /* 0x0002ca00ff027b82 */ /* 0x000ea20000000a00 */
[----:B----4-:R-:W-:-:S04]  /*0f90*/  IMAD.HI.U32 R13, R11, R5, RZ ;  /* 0x000000050b0d7227 */ /* 0x010fc800078e00ff */
[----:B------:R-:W-:-:S04]  /*0fa0*/  IMAD.HI.U32 R5, R14, R5, RZ ;  /* 0x000000050e057227 */ /* 0x000fc800078e00ff */
[----:B---3--:R-:W-:-:S05]  /*0fb0*/  IMAD.HI.U32 R16, R12, R6, RZ ;  /* 0x000000060c107227 */ /* 0x008fca00078e00ff */
[-C--:B------:R-:W-:Y:S01]  /*0fc0*/  @P2 SHF.R.U32.HI R12, RZ, R7.reuse, R16 ;  /* 0x00000007ff0c2219 */ /* 0x080fe20000011610 */
[----:B------:R-:W-:Y:S01]  /*0fd0*/  IMAD.HI.U32 R16, R15, R6, RZ ;  /* 0x000000060f107227 */ /* 0x000fe200078e00ff */
[-C--:B-1----:R-:W-:Y:S02]  /*0fe0*/  @P1 SHF.R.U32.HI R11, RZ, R8.reuse, R13 ;  /* 0x00000008ff0b1219 */ /* 0x082fe4000001160d */
[----:B------:R-:W-:Y:S02]  /*0ff0*/  SHF.R.U32.HI R5, RZ, R8, R5 ;  /* 0x00000008ff057219 */ /* 0x000fe40000011605 */
[----:B------:R-:W-:Y:S02]  /*1000*/  SHF.R.U32.HI R16, RZ, R7, R16 ;  /* 0x00000007ff107219 */ /* 0x000fe40000011610 */
[----:B------:R-:W-:Y:S01]  /*1010*/  SEL R5, R14, R5, !P1 ;  /* 0x000000050e057207 */ /* 0x000fe20004800000 */
[----:B--2---:R-:W-:Y:S01]  /*1020*/  IMAD.HI.U32 R13, R11, R2, RZ ;  /* 0x000000020b0d7227 */ /* 0x004fe200078e00ff */
[----:B------:R-:W-:-:S03]  /*1030*/  SEL R16, R15, R16, !P2 ;  /* 0x000000100f107207 */ /* 0x000fc60005000000 */
[----:B------:R-:W-:Y:S01]  /*1040*/  IMAD.HI.U32 R6, R12, R2, RZ ;  /* 0x000000020c067227 */ /* 0x000fe200078e00ff */
[----:B------:R-:W-:-:S04]  /*1050*/  @P0 SHF.R.U32.HI R11, RZ, R3, R13 ;  /* 0x00000003ff0b0219 */ /* 0x000fc8000001160d */
[----:B------:R-:W-:Y:S01]  /*1060*/  @P0 SHF.R.U32.HI R12, RZ, R3, R6 ;  /* 0x00000003ff0c0219 */ /* 0x000fe20000011606 */
[----:B------:R-:W-:-:S04]  /*1070*/  IMAD R11, R11, R10, RZ ;  /* 0x0000000a0b0b7224 */ /* 0x000fc800078e02ff */
[----:B------:R-:W-:Y:S01]  /*1080*/  IMAD R6, R12, R10, RZ ;  /* 0x0000000a0c067224 */ /* 0x000fe200078e02ff */
[----:B------:R-:W-:-:S04]  /*1090*/  ISETP.GE.AND P1, PT, R5, R11, PT ;  /* 0x0000000b0500720c */ /* 0x000fc80003f26270 */
[----:B------:R-:W-:Y:S01]  /*10a0*/  ISETP.GE.OR P1, PT, R16, R6, P1 ;  /* 0x000000061000720c */ /* 0x000fe20000f26670 */
[----:B------:R-:W-:-:S05]  /*10b0*/  IMAD.HI.U32 R6, R5, R2, RZ ;  /* 0x0000000205067227 */ /* 0x000fca00078e00ff */
[----:B------:R-:W-:-:S04]  /*10c0*/  SHF.R.U32.HI R6, RZ, R3, R6 ;  /* 0x00000003ff067219 */ /* 0x000fc80000011606 */
[----:B------:R-:W-:-:S03]  /*10d0*/  SEL R6, R5, R6, !P0 ;  /* 0x0000000605067207 */ /* 0x000fc60004000000 */
[----:B------:R-:W-:Y:S01]  /*10e0*/  @!P1 IMAD.HI.U32 R7, R16, R2, RZ ;  /* 0x0000000210079227 */ /* 0x000fe200078e00ff */
[----:B------:R-:W-:-:S04]  /*10f0*/  IADD3 R2, PT, PT, -R6, RZ, RZ ;  /* 0x000000ff06027210 */ /* 0x000fc80007ffe1ff */
[----:B------:R-:W-:Y:S01]  /*1100*/  @!P1 SHF.R.U32.HI R3, RZ, R3, R7 ;  /* 0x00000003ff039219 */ /* 0x000fe20000011607 */
[----:B------:R-:W-:Y:S01]  /*1110*/  IMAD R2, R10, R2, R5 ;  /* 0x000000020a027224 */ /* 0x000fe200078e0205 */
[----:B------:R-:W-:Y:S02]  /*1120*/  IADD3 R7, PT, PT, -R5, RZ, RZ ;  /* 0x000000ff05077210 */ /* 0x000fe40007ffe1ff */
[----:B------:R-:W-:-:S03]  /*1130*/  @!P1 SEL R3, R16, R3, !P0 ;  /* 0x0000000310039207 */ /* 0x000fc60004000000 */
[----:B------:R-:W-:Y:S02]  /*1140*/  IMAD R7, R4, R7, R14 ;  /* 0x0000000704077224 */ /* 0x000fe400078e020e */
[--C-:B------:R-:W-:Y:S02]  /*1150*/  @!P1 IMAD.IADD R6, R6, 0x1, -R3.reuse ;  /* 0x0000000106069824 */ /* 0x100fe400078e0a03 */
[----:B------:R-:W-:Y:S01]  /*1160*/  @!P1 IMAD R3, R2, R12, R3 ;  /* 0x0000000c02039224 */ /* 0x000fe200078e0203 */
[----:B------:R-:W-:Y:S01]  /*1170*/  IADD3 R2, PT, PT, -R16, RZ, RZ ;  /* 0x000000ff10027210 */ /* 0x000fe20007ffe1ff */
[----:B------:R-:W-:Y:S02]  /*1180*/  @!P1 IMAD R5, R6, R10, R16 ;  /* 0x0000000a06059224 */ /* 0x000fe400078e0210 */
[----:B------:R-:W-:Y:S02]  /*1190*/  @!P1 IMAD.MOV.U32 R16, RZ, RZ, R3 ;  /* 0x000000ffff109224 */ /* 0x000fe400078e0003 */
[----:B------:R-:W-:-:S02]  /*11a0*/  IMAD R2, R9, R2, R15 ;  /* 0x0000000209027224 */ /* 0x000fc400078e020f */
[----:B------:R-:W-:Y:S02]  /*11b0*/  IMAD R14, R5, R4, R7 ;  /* 0x00000004050e7224 */ /* 0x000fe400078e0207 */
[----:B------:R-:W-:Y:S02]  /*11c0*/  IMAD R15, R16, R9, R2 ;  /* 0x00000009100f7224 */ /* 0x000fe400078e0202 */
.L_x_15:
[----:B------:R-:W1:Y:S01]  /*11d0*/  LDCU UR4, c[0x0][0xb30] ;  /* 0x00016600ff0477ac */ /* 0x000e620008000800 */
[----:B------:R-:W2:Y:S08]  /*11e0*/  S2UR UR37, SR_CgaCtaId ;  /* 0x00000000002579c3 */ /* 0x000eb00000008800 */
[----:B------:R-:W3:Y:S01]  /*11f0*/  LDC R40, c[0x0][0xb24] ;  /* 0x0002c900ff287b82 */ /* 0x000ee20000000800 */
[----:B-1----:R-:W-:-:S09]  /*1200*/  UISETP.NE.AND UP1, UPT, UR4, 0x1, UPT ;  /* 0x000000010400788c */ /* 0x002fd2000bf25270 */
[----:B--2---:R-:W-:Y:S05]  /*1210*/  BRA.U UP1, `(.L_x_16) ;  /* 0x0000000101407547 */ /* 0x004fea000b800000 */
[----:B------:R-:W1:Y:S08]  /*1220*/  LDC.64 R4, c[0x0][0xb10] ;  /* 0x0002c400ff047b82 */ /* 0x000e700000000a00 */
[----:B------:R-:W2:Y:S08]  /*1230*/  LDC.64 R2, c[0x0][0xb18] ;  /* 0x0002c600ff027b82 */ /* 0x000eb00000000a00 */
[----:B------:R-:W4:Y:S08]  /*1240*/  LDC R6, c[0x0][0xb20] ;  /* 0x0002c800ff067b82 */ /* 0x000f300000000800 */
[----:B------:R-:W3:Y:S01]  /*1250*/  LDC R7, c[0x0][0xb0c] ;  /* 0x0002c300ff077b82 */ /* 0x000ee20000000800 */
[----:B-1----:R-:W-:-:S05]  /*1260*/  IMAD.HI.U32 R4, R15, R4, RZ ;  /* 0x000000040f047227 */ /* 0x002fca00078e00ff */
[----:B------:R-:W-:Y:S01]  /*1270*/  SHF.R.U32.HI R4, RZ, R5, R4 ;  /* 0x00000005ff047219 */ /* 0x000fe20000011604 */
[----:B--2---:R-:W-:Y:S01]  /*1280*/  IMAD.HI.U32 R3, R14, R3, RZ ;  /* 0x000000030e037227 */ /* 0x004fe200078e00ff */
[----:B------:R-:W-:-:S04]  /*1290*/  ISETP.NE.AND P0, PT, R2, 0x1, PT ;  /* 0x000000010200780c */ /* 0x000fc80003f05270 */
[----:B----4-:R-:W-:-:S04]  /*12a0*/  SHF.R.U32.HI R3, RZ, R6, R3 ;  /* 0x00000006ff037219 */ /* 0x010fc80000011603 */
[----:B------:R-:W-:Y:S02]  /*12b0*/  SEL R3, R14, R3, !P0 ;  /* 0x000000030e037207 */ /* 0x000fe40004000000 */
[----:B---3--:R-:W-:-:S04]  /*12c0*/  ISETP.NE.AND P1, PT, R7, 0x1, PT ;  /* 0x000000010700780c */ /* 0x008fc80003f25270 */
[----:B------:R-:W-:-:S05]  /*12d0*/  SEL R4, R15, R4, !P1 ;  /* 0x000000040f047207 */ /* 0x000fca0004800000 */
[----:B------:R-:W-:Y:S02]  /*12e0*/  IMAD.IADD R5, R3, 0x1, -R4 ;  /* 0x0000000103057824 */ /* 0x000fe400078e0a04 */
[----:B------:R-:W-:Y:S02]  /*12f0*/  IMAD.IADD R3, R4, 0x1, -R3 ;  /* 0x0000000104037824 */ /* 0x000fe400078e0a03 */
[----:B------:R-:W-:Y:S02]  /*1300*/  IMAD R15, R5, R7, R15 ;  /* 0x00000007050f7224 */ /* 0x000fe400078e020f */
[----:B------:R-:W-:-:S07]  /*1310*/  IMAD R14, R3, R2, R14 ;  /* 0x00000002030e7224 */ /* 0x000fce00078e020e */
.L_x_16:
[----:B------:R-:W-:Y:S01]  /*1320*/  BAR.SYNC.DEFER_BLOCKING 0x0 ;  /* 0x0000000000007b1d */ /* 0x000fe20000010000 */
[----:B------:R-:W-:Y:S01]  /*1330*/  UISETP.NE.AND UP1, UPT, UR8, 0x2, UPT ;  /* 0x000000020800788c */ /* 0x000fe2000bf25270 */
[----:B------:R-:W-:Y:S02]  /*1340*/  ISETP.NE.OR P5, PT, R0, 0x2, !P5 ;  /* 0x000000020000780c */ /* 0x000fe40006fa5670 */
[----:B------:R-:W-:-:S06]  /*1350*/  LOP3.LUT R2, R108, 0x1f, RZ, 0xc0, !PT ;  /* 0x0000001f6c027812 */ /* 0x000fcc00078ec0ff */
[----:B------:R-:W-:Y:S05]  /*1360*/  BRA.U UP1, `(.L_x_17) ;  /* 0x0000001101147547 */ /* 0x000fea000b800000 */
[----:B------:R-:W1:Y:S01]  /*1370*/  LDCU UR13, c[0x0][0x38c] ;  /* 0x00007180ff0d77ac */ /* 0x000e620008000800 */
[----:B------:R-:W2:Y:S01]  /*1380*/  LDC R8, c[0x0][0x370] ;  /* 0x0000dc00ff087b82 */ /* 0x000ea20000000800 */
[----:B------:R-:W-:Y:S01]  /*1390*/  PLOP3.LUT P1, PT, PT, PT, UP2, 0x80, 0x8 ;  /* 0x000000000008781c */ /* 0x000fe20003f2f028 */
[----:B------:R-:W-:Y:S01]  /*13a0*/  IMAD.MOV.U32 R17, RZ, RZ, 0x1 ;  /* 0x00000001ff117424 */ /* 0x000fe200078e00ff */
[----:B------:R-:W-:Y:S01]  /*13b0*/  ISETP.EQ.OR P4, PT, R2, RZ, P5 ;  /* 0x000000ff0200720c */ /* 0x000fe20002f82670 */
[----:B------:R-:W-:Y:S01]  /*13c0*/  IMAD.MOV.U32 R16, RZ, RZ, RZ ;  /* 0x000000ffff107224 */ /* 0x000fe200078e00ff */
[----:B------:R-:W-:Y:S02]  /*13d0*/  PLOP3.LUT P1, PT, P1, PT, PT, 0x8, 0x80 ;  /* 0x000000000080781c */ /* 0x000fe40000f2e170 */
[----:B------:R-:W-:Y:S01]  /*13e0*/  CS2R R12, SRZ ;  /* 0x00000000000c7805 */ /* 0x000fe2000001ff00 */
[----:B------:R-:W-:Y:S01]  /*13f0*/  IMAD.MOV.U32 R11, RZ, RZ, 0x1 ;  /* 0x00000001ff0b7424 */ /* 0x000fe200078e00ff */
[----:B------:R-:W4:Y:S01]  /*1400*/  LDC R0, c[0x0][0x374] ;  /* 0x0000dd00ff007b82 */ /* 0x000f220000000800 */
[----:B------:R-:W2:Y:S01]  /*1410*/  LDCU.64 UR22, c[0x0][0x348] ;  /* 0x00006900ff1677ac */ /* 0x000ea20008000a00 */
[----:B------:R-:W-:Y:S01]  /*1420*/  UMOV UR6, URZ ;  /* 0x000000ff00067c82 */ /* 0x000fe20008000000 */
[----:B-1----:R-:W-:-:S04]  /*1430*/  UIADD3 UR5, UPT, UPT, UR13, 0x1f, URZ ;  /* 0x0000001f0d057890 */ /* 0x002fc8000fffe0ff */
[----:B------:R-:W-:-:S04]  /*1440*/  USHF.R.S32.HI UR4, URZ, 0x1f, UR5 ;  /* 0x0000001fff047899 */ /* 0x000fc80008011405 */
[----:B------:R-:W-:-:S04]  /*1450*/  ULEA.HI UR4, UR4, UR5, URZ, 0x5 ;  /* 0x0000000504047291 */ /* 0x000fc8000f8f28ff */
[----:B------:R-:W-:Y:S02]  /*1460*/  USHF.R.S32.HI UR15, URZ, 0x5, UR4 ;  /* 0x00000005ff0f7899 */ /* 0x000fe40008011404 */
[----:B------:R-:W-:Y:S02]  /*1470*/  UIADD3 UR4, UPT, UPT, UR13, -0x1, URZ ;  /* 0xffffffff0d047890 */ /* 0x000fe4000fffe0ff */
[----:B------:R-:W-:Y:S02]  /*1480*/  UISETP.LT.U32.AND UP0, UPT, UR15, 0x2, UPT ;  /* 0x000000020f00788c */ /* 0x000fe4000bf01070 */
[----:B------:R-:W-:Y:S02]  /*1490*/  UISETP.GE.U32.AND UP1, UPT, UR4, -0x3f, UPT ;  /* 0xffffffc10400788c */ /* 0x000fe4000bf26070 */
[----:B------:R-:W-:Y:S02]  /*14a0*/  USEL UR14, UR15, 0x2, UP0 ;  /* 0x000000020f0e7887 */ /* 0x000fe40008000000 */
[----:B------:R-:W-:-:S02]  /*14b0*/  UIADD3 UR13, UPT, UPT, UR13, 0x3e, URZ ;  /* 0x0000003e0d0d7890 */ /* 0x000fc4000fffe0ff */
[----:B------:R-:W-:Y:S02]  /*14c0*/  UIADD3 UR5, UPT, UPT, UR14, -0x1, URZ ;  /* 0xffffffff0e057890 */ /* 0x000fe4000fffe0ff */
[----:B------:R-:W-:-:S03]  /*14d0*/  UIADD3 UR7, UPT, UPT, UR15, -UR14, URZ ;  /* 0x8000000e0f077290 */ /* 0x000fc6000fffe0ff */
[----:B------:R-:W-:-:S04]  /*14e0*/  @UP1 UIADD3 UR5, UPT, UPT, UR14, URZ, URZ ;  /* 0x000000ff0e051290 */ /* 0x000fc8000fffe0ff */
[----:B--2---:R-:W-:-:S12]  /*14f0*/  UIADD3 UR5, UPT, UPT, UR5, 0x1, URZ ;  /* 0x0000000105057890 */ /* 0x004fd8000fffe0ff */
.L_x_35:
[----:B------:R-:W-:Y:S01]  /*1500*/  UISETP.NE.AND UP0, UPT, UR37, URZ, UPT ;  /* 0x000000ff2500728c */ /* 0x000fe2000bf05270 */
[----:B------:R-:W1:Y:S08]  /*1510*/  S2UR UR37, SR_CgaCtaId ;  /* 0x00000000002579c3 */ /* 0x000e700000008800 */
[----:B------:R-:W-:Y:S05]  /*1520*/  BRA.U UP0, `(.L_x_18) ;  /* 0x0000000100347547 */ /* 0x000fea000b800000 */
[----:B------:R-:W2:Y:S01]  /*1530*/  S2R R2, SR_CgaCtaId ;  /* 0x0000000000027919 */ /* 0x000ea20000008800 */
[----:B------:R-:W-:-:S04]  /*1540*/  MOV R3, 0x400 ;  /* 0x0000040000037802 */ /* 0x000fc80000000f00 */
[----:B--2---:R-:W-:Y:S02]  /*1550*/  LEA R2, R2, R3, 0x18 ;  /* 0x0000000302027211 */ /* 0x004fe400078ec0ff */
[----:B------:R-:W-:-:S03]  /*1560*/  SHF.L.U32 R3, R11, 0x1f, RZ ;  /* 0x0000001f0b037819 */ /* 0x000fc600000006ff */
[----:B------:R-:W-:-:S04]  /*1570*/  IMAD R2, R12, 0x8, R2 ;  /* 0x000000080c027824 */ /* 0x000fc800078e0202 */
[----:B------:R-:W2:Y:S02]  /*1580*/  SYNCS.PHASECHK.TRANS64.TRYWAIT P0, [R2+URZ+0xe0], R3 ;  /* 0x0000e003020075a7 */ /* 0x000ea400080011ff */
[----:B--2---:R-:W-:Y:S05]  /*1590*/  @!P0 BRA `(.L_x_19) ;  /* 0x0000007400e88947 */ /* 0x004fea0003800000 */
.L_x_123:
[----:B------:R-:W-:Y:S01]  /*15a0*/  VIADD R12, R12, 0x1 ;  /* 0x000000010c0c7836 */ /* 0x000fe20000000000 */
[----:B------:R2:W-:Y:S04]  /*15b0*/  SYNCS.ARRIVE.TRANS64.A1T0 RZ, [R2+URZ+0xd0], RZ ;  /* 0x0000d0ff02ff79a7 */ /* 0x0005e800081000ff */
[----:B------:R-:W-:-:S04]  /*15c0*/  ISETP.NE.AND P0, PT, R12, 0x2, PT ;  /* 0x000000020c00780c */ /* 0x000fc80003f05270 */
[----:B------:R-:W-:Y:S02]  /*15d0*/  SEL R12, R12, RZ, P0 ;  /* 0x000000ff0c0c7207 */ /* 0x000fe40000000000 */
[----:B--2---:R-:W-:-:S04]  /*15e0*/  SEL R2, RZ, 0x1, P0 ;  /* 0x00000001ff027807 */ /* 0x004fc80000000000 */
[----:B------:R-:W-:-:S07]  /*15f0*/  LOP3.LUT R11, R11, R2, RZ, 0x3c, !PT ;  /* 0x000000020b0b7212 */ /* 0x000fce00078e3cff */
.L_x_18:
[----:B------:R-:W-:Y:S01]  /*1600*/  UMOV UR4, 0x400 ;  /* 0x0000040000047882 */ /* 0x000fe20000000000 */
[----:B------:R-:W-:Y:S01]  /*1610*/  SHF.L.U32 R2, R17, 0x1f, RZ ;  /* 0x0000001f11027819 */ /* 0x000fe200000006ff */
[----:B-1----:R-:W-:Y:S01]  /*1620*/  ULEA UR4, UR37, UR4, 0x18 ;  /* 0x0000000425047291 */ /* 0x002fe2000f8ec0ff */
[----:B------:R-:W-:Y:S01]  /*1630*/  R2UR UR35, R15 ;  /* 0x000000000f2372ca */ /* 0x000fe200000e0000 */
[----:B------:R-:W-:Y:S01]  /*1640*/  UISETP.GE.U32.AND UP0, UPT, UR13, 0x3f, UPT ;  /* 0x0000003f0d00788c */ /* 0x000fe2000bf06070 */
[----:B------:R-:W-:Y:S01]  /*1650*/  R2UR UR11, R14 ;  /* 0x000000000e0b72ca */ /* 0x000fe200000e0000 */
[----:B------:R-:W-:Y:S01]  /*1660*/  ULEA UR8, UR6, UR4, 0x3 ;  /* 0x0000000406087291 */ /* 0x000fe2000f8e18ff */
[----:B------:R-:W-:-:S08]  /*1670*/  UMOV UR24, URZ ;  /* 0x000000ff00187c82 */ /* 0x000fd00008000000 */
[----:B------:R1:W2:Y:S01]  /*1680*/  SYNCS.PHASECHK.TRANS64.TRYWAIT P0, [UR8+0x10], R2 ;  /* 0x00001002ff0075a7 */ /* 0x0002a20008001108 */
[----:B------:R-:W-:Y:S02]  /*1690*/  USHF.L.U32 UR35, UR35, 0x6, URZ ;  /* 0x0000000623237899 */ /* 0x000fe400080006ff */
[----:B------:R-:W-:Y:S01]  /*16a0*/  USHF.L.U32 UR11, UR11, 0x8, URZ ;  /* 0x000000080b0b7899 */ /* 0x000fe200080006ff */
[----:B------:R-:W-:Y:S11]  /*16b0*/  BRA.U !UP0, `(.L_x_20) ;  /* 0x0000000108a87547 */ /* 0x000ff6000b800000 */
[----:B------:R-:W-:Y:S01]  /*16c0*/  UMOV UR16, URZ ;  /* 0x000000ff00107c82 */ /* 0x000fe20008000000 */
[----:B------:R-:W-:-:S05]  /*16d0*/  UMOV UR17, UR6 ;  /* 0x0000000600117c82 */ /* 0x000fca0008000000 */
.L_x_25:
[----:B-1----:R-:W-:Y:S01]  /*16e0*/  ULEA UR33, UR17, UR4, 0x3 ;  /* 0x0000000411217291 */ /* 0x002fe2000f8e18ff */
[----:B--2---:R-:W-:Y:S01]  /*16f0*/  @!P5 MOV R3, 0x2800 ;  /* 0x000028000003d802 */ /* 0x004fe20000000f00 */
[----:B--2---:R-:W-:Y:S10]  /*1700*/  @P0 BRA `(.L_x_21) ;  /* 0x00000000000c0947 */ /* 0x004ff40003800000 */
[----:B------:R-:W-:-:S04]  /*1710*/  SHF.L.U32 R4, R17, 0x1f, RZ ;  /* 0x0000001f11047819 */ /* 0x000fc800000006ff */
[----:B------:R-:W2:Y:S02]  /*1720*/  SYNCS.PHASECHK.TRANS64.TRYWAIT P0, [UR33+0x10], R4 ;  /* 0x00001004ff0075a7 */ /* 0x000ea40008001121 */
[----:B--2---:R-:W-:Y:S05]  /*1730*/  @!P0 BRA `(.L_x_22) ;  /* 0x0000007400948947 */ /* 0x004fea0003800000 */
.L_x_21:
[----:B------:R2:W-:Y:S01]  /*1740*/  @!P5 SYNCS.ARRIVE.TRANS64 RZ, [UR33], R3 ;  /* 0x00000003ffffd9a7 */ /* 0x0005e20008000021 */
[----:B------:R-:W-:Y:S04]  /*1750*/  BSSY.RECONVERGENT B0, `(.L_x_23) ;  /* 0x0000003000007945 */ /* 0x000fe80003800200 */
[----:B------:R-:W-:Y:S05]  /*1760*/  @P4 BRA `(.L_x_24) ;  /* 0x0000000000044947 */ /* 0x000fea0003800000 */
[----:B------:R-:W-:Y:S05]  /*1770*/  BPT.TRAP 0x1 ;  /* 0x000000040000795c */ /* 0x000fea0000300000 */
.L_x_24:
[----:B------:R-:W-:Y:S05]  /*1780*/  BSYNC.RECONVERGENT B0 ;  /* 0x0000000000007941 */ /* 0x000fea0003800200 */
.L_x_23:
[----:B------:R-:W-:Y:S02]  /*1790*/  UIADD3 UR6, UPT, UPT, UR17, 0x1, URZ ;  /* 0x0000000111067890 */ /* 0x000fe4000fffe0ff */
[----:B------:R-:W-:Y:S02]  /*17a0*/  ULEA UR32, UR17, UR4, 0xb ;  /* 0x0000000411207291 */ /* 0x000fe4000f8e58ff */
[----:B------:R-:W-:Y:S02]  /*17b0*/  UISETP.NE.AND UP0, UPT, UR6, 0x2, UPT ;  /* 0x000000020600788c */ /* 0x000fe4000bf05270 */
[----:B------:R-:W-:Y:S02]  /*17c0*/  UIADD3 UR26, UP1, UPT, UR22, 0x80, URZ ;  /* 0x00000080161a7890 */ /* 0x000fe4000ff3e0ff */
[----:B------:R-:W-:Y:S02]  /*17d0*/  USEL UR9, URZ, 0x1, UP0 ;  /* 0x00000001ff097887 */ /* 0x000fe40008000000 */
[----:B------:R-:W-:-:S02]  /*17e0*/  USEL UR6, UR6, URZ, UP0 ;  /* 0x000000ff06067287 */ /* 0x000fc40008000000 */
[----:B------:R-:W-:Y:S02]  /*17f0*/  UIADD3 UR20, UP0, UPT, UR22, 0x180, URZ ;  /* 0x0000018016147890 */ /* 0x000fe4000ff1e0ff */
[----:B------:R-:W-:Y:S01]  /*1800*/  ULEA UR8, UR6, UR4, 0x3 ;  /* 0x0000000406087291 */ /* 0x000fe2000f8e18ff */
[----:B------:R-:W-:Y:S01]  /*1810*/  LOP3.LUT R17, R17, UR9, RZ, 0x3c, !PT ;  /* 0x0000000911117c12 */ /* 0x000fe2000f8e3cff */
[----:B------:R-:W-:Y:S02]  /*1820*/  USHF.L.U32 UR34, UR16, 0x5, URZ ;  /* 0x0000000510227899 */ /* 0x000fe400080006ff */
[----:B------:R-:W-:Y:S01]  /*1830*/  UIADD3.X UR27, UPT, UPT, URZ, UR23, URZ, UP1, !UPT ;  /* 0x00000017ff1b7290 */ /* 0x000fe20008ffe4ff */
[----:B-1----:R-:W-:Y:S01]  /*1840*/  SHF.L.U32 R2, R17, 0x1f, RZ ;  /* 0x0000001f11027819 */ /* 0x002fe200000006ff */
[----:B------:R-:W-:Y:S02]  /*1850*/  UIADD3 UR32, UPT, UPT, UR32, 0x6400, URZ ;  /* 0x0000640020207890 */ /* 0x000fe4000fffe0ff */
[----:B------:R-:W-:Y:S01]  /*1860*/  UIADD3.X UR21, UPT, UPT, URZ, UR23, URZ, UP0, !UPT ;  /* 0x00000017ff157290 */ /* 0x000fe200087fe4ff */
[----:B------:R1:W1:Y:S01]  /*1870*/  SYNCS.PHASECHK.TRANS64.TRYWAIT P0, [UR8+0x10], R2 ;  /* 0x00001002ff0075a7 */ /* 0x0002620008001108 */
[----:B------:R-:W-:Y:S01]  /*1880*/  ULEA UR8, UR17, UR4, 0xd ;  /* 0x0000000411087291 */ /* 0x000fe2000f8e68ff */
[----:B------:R-:W-:Y:S01]  /*1890*/  UMOV UR18, 0x0 ;  /* 0x0000000000127882 */ /* 0x000fe20000000000 */
[----:B------:R-:W-:-:S02]  /*18a0*/  UMOV UR19, 0x10000000 ;  /* 0x1000000000137882 */ /* 0x000fc40000000000 */
[----:B------:R-:W-:Y:S01]  /*18b0*/  UIADD3 UR8, UPT, UPT, UR8, 0x7400, URZ ;  /* 0x0000740008087890 */ /* 0x000fe2000fffe0ff */
[----:B------:R1:W-:Y:S01]  /*18c0*/  UTMALDG.3D [UR32], [UR26], desc[UR18] ;  /* 0x000012201a0075b4 */ /* 0x0003e20008011000 */
[----:B------:R-:W-:Y:S01]  /*18d0*/  UMOV UR12, UR36 ;  /* 0x00000024000c7c82 */ /* 0x000fe20008000000 */
[----:B------:R-:W-:Y:S01]  /*18e0*/  UMOV UR9, UR33 ;  /* 0x0000002100097c82 */ /* 0x000fe20008000000 */
[----:B------:R-:W-:Y:S01]  /*18f0*/  UMOV UR10, UR34 ;  /* 0x00000022000a7c82 */ /* 0x000fe20008000000 */
[----:B------:R-:W-:Y:S01]  /*1900*/  UIADD3 UR16, UPT, UPT, UR16, 0x1, URZ ;  /* 0x0000000110107890 */ /* 0x000fe2000fffe0ff */
[----:B------:R-:W-:Y:S01]  /*1910*/  UMOV UR24, UR5 ;  /* 0x0000000500187c82 */ /* 0x000fe20008000000 */
[----:B------:R-:W-:Y:S02]  /*1920*/  UMOV UR17, UR6 ;  /* 0x0000000600117c82 */ /* 0x000fe40008000000 */
[----:B------:R1:W-:Y:S01]  /*1930*/  UTMALDG.3D [UR8], [UR20], desc[UR18] ;  /* 0x00001208140075b4 */ /* 0x0003e20008011000 */
[----:B------:R-:W-:-:S09]  /*1940*/  UISETP.NE.AND UP0, UPT, UR16, UR5, UPT ;  /* 0x000000051000728c */ /* 0x000fd2000bf05270 */
[----:B------:R-:W-:Y:S05]  /*1950*/  BRA.U UP0, `(.L_x_25) ;  /* 0xfffffffd00607547 */ /* 0x000fea000b83ffff */
.L_x_20:
[----:B-1----:R-:W-:Y:S01]  /*1960*/  ULEA UR8, UR6, UR4, 0x3 ;  /* 0x0000000406087291 */ /* 0x002fe2000f8e18ff */
[----:B------:R-:W-:Y:S01]  /*1970*/  SHF.L.U32 R2, R17, 0x1f, RZ ;  /* 0x0000001f11027819 */ /* 0x000fe200000006ff */
[----:B------:R-:W-:Y:S01]  /*1980*/  @!P1 SYNCS.ARRIVE.TRANS64.A1T0 RZ, [UR4+0x68], RZ ;  /* 0x000068ffffff99a7 */ /* 0x000fe20008100004 */
[----:B------:R-:W-:-:S06]  /*1990*/  UISETP.GT.AND UP0, UPT, UR15, UR14, UPT ;  /* 0x0000000e0f00728c */ /* 0x000fcc000bf04270 */
[----:B--2---:R1:W2:Y:S03]  /*19a0*/  SYNCS.PHASECHK.TRANS64.TRYWAIT P0, [UR8+0x10], R2 ;  /* 0x00001002ff0075a7 */ /* 0x0042a60008001108 */
[----:B------:R-:W-:Y:S05]  /*19b0*/  BRA.U !UP0, `(.L_x_26) ;  /* 0x0000000108ac7547 */ /* 0x000fea000b800000 */
[----:B------:R-:W-:Y:S01]  /*19c0*/  UIADD3 UR21, UPT, UPT, UR7, UR24, URZ ;  /* 0x0000001807157290 */ /* 0x000fe2000fffe0ff */
[----:B------:R-:W-:-:S11]  /*19d0*/  UMOV UR25, UR6 ;  /* 0x0000000600197c82 */ /* 0x000fd60008000000 */
.L_x_31:
[----:B-1----:R-:W-:Y:S01]  /*19e0*/  ULEA UR17, UR25, UR4, 0x3 ;  /* 0x0000000419117291 */ /* 0x002fe2000f8e18ff */
[----:B--2---:R-:W-:Y:S01]  /*19f0*/  @!P5 MOV R3, 0x2800 ;  /* 0x000028000003d802 */ /* 0x004fe20000000f00 */
[----:B--2---:R-:W-:Y:S10]  /*1a00*/  @P0 BRA `(.L_x_27) ;  /* 0x00000000000c0947 */ /* 0x004ff40003800000 */
[----:B------:R-:W-:-:S04]  /*1a10*/  SHF.L.U32 R4, R17, 0x1f, RZ ;  /* 0x0000001f11047819 */ /* 0x000fc800000006ff */
[----:B------:R-:W2:Y:S02]  /*1a20*/  SYNCS.PHASECHK.TRANS64.TRYWAIT P0, [UR17+0x10], R4 ;  /* 0x00001004ff0075a7 */ /* 0x000ea40008001111 */
[----:B--2---:R-:W-:Y:S05]  /*1a30*/  @!P0 BRA `(.L_x_28) ;  /* 0x0000007000ec8947 */ /* 0x004fea0003800000 */
.L_x_27:
[----:B------:R2:W-:Y:S01]  /*1a40*/  @!P5 SYNCS.ARRIVE.TRANS64 RZ, [UR17], R3 ;  /* 0x00000003ffffd9a7 */ /* 0x0005e20008000011 */
[----:B------:R-:W-:Y:S04]  /*1a50*/  BSSY.RECONVERGENT B0, `(.L_x_29) ;  /* 0x0000003000007945 */ /* 0x000fe80003800200 */
[----:B------:R-:W-:Y:S05]  /*1a60*/  @P4 BRA `(.L_x_30) ;  /* 0x0000000000044947 */ /* 0x000fea0003800000 */
[----:B------:R-:W-:Y:S05]  /*1a70*/  BPT.TRAP 0x1 ;  /* 0x000000040000795c */ /* 0x000fea0000300000 */
.L_x_30:
[----:B------:R-:W-:Y:S05]  /*1a80*/  BSYNC.RECONVERGENT B0 ;  /* 0x0000000000007941 */ /* 0x000fea0003800200 */
.L_x_29:
        /* <DEDUP_REMOVED lines=10> */
[----:B------:R-:W-:Y:S01]  /*1b30*/  UIADD3 UR16, UPT, UPT, UR16, 0x6400, URZ ;  /* 0x0000640010107890 */ /* 0x000fe2000fffe0ff */
[----:B-1----:R-:W-:Y:S01]  /*1b40*/  SHF.L.U32 R2, R17, 0x1f, RZ ;  /* 0x0000001f11027819 */ /* 0x002fe200000006ff */
[----:B------:R-:W-:Y:S02]  /*1b50*/  UIADD3.X UR31, UPT, UPT, URZ, UR23, URZ, UP1, !UPT ;  /* 0x00000017ff1f7290 */ /* 0x000fe40008ffe4ff */
[----:B------:R-:W-:Y:S01]  /*1b60*/  UIADD3.X UR29, UPT, UPT, URZ, UR23, URZ, UP0, !UPT ;  /* 0x00000017ff1d7290 */ /* 0x000fe200087fe4ff */
[----:B------:R1:W1:Y:S01]  /*1b70*/  SYNCS.PHASECHK.TRANS64.TRYWAIT P0, [UR8+0x10], R2 ;  /* 0x00001002ff0075a7 */ /* 0x0002620008001108 */
[----:B------:R-:W-:Y:S01]  /*1b80*/  ULEA UR8, UR25, UR4, 0xd ;  /* 0x0000000419087291 */ /* 0x000fe2000f8e68ff */
[----:B------:R-:W-:Y:S01]  /*1b90*/  UMOV UR26, 0x0 ;  /* 0x00000000001a7882 */ /* 0x000fe20000000000 */
[----:B------:R-:W-:-:S02]  /*1ba0*/  UMOV UR27, 0x10000000 ;  /* 0x10000000001b7882 */ /* 0x000fc40000000000 */
[----:B------:R-:W-:Y:S01]  /*1bb0*/  UIADD3 UR8, UPT, UPT, UR8, 0x7400, URZ ;  /* 0x0000740008087890 */ /* 0x000fe2000fffe0ff */
[----:B------:R-:W-:Y:S01]  /*1bc0*/  UMOV UR19, UR35 ;  /* 0x0000002300137c82 */ /* 0x000fe20008000000 */
[----:B------:R-:W-:Y:S01]  /*1bd0*/  UMOV UR20, UR36 ;  /* 0x0000002400147c82 */ /* 0x000fe20008000000 */
[----:B------:R-:W-:Y:S01]  /*1be0*/  UMOV UR12, UR36 ;  /* 0x00000024000c7c82 */ /* 0x000fe20008000000 */
[----:B------:R-:W-:Y:S01]  /*1bf0*/  UMOV UR9, UR17 ;  /* 0x0000001100097c82 */ /* 0x000fe20008000000 */
[----:B------:R-:W-:Y:S01]  /*1c00*/  UMOV UR10, UR18 ;  /* 0x00000012000a7c82 */ /* 0x000fe20008000000 */
[----:B------:R1:W-:Y:S01]  /*1c10*/  UTMALDG.3D [UR16], [UR30], desc[UR26] ;  /* 0x00001a101e0075b4 */ /* 0x0003e20008011000 */
[----:B------:R-:W-:Y:S01]  /*1c20*/  UIADD3 UR24, UPT, UPT, UR24, 0x1, URZ ;  /* 0x0000000118187890 */ /* 0x000fe2000fffe0ff */
[----:B------:R-:W-:-:S03]  /*1c30*/  UMOV UR25, UR6 ;  /* 0x0000000600197c82 */ /* 0x000fc60008000000 */
[----:B------:R-:W-:Y:S01]  /*1c40*/  UISETP.NE.AND UP0, UPT, UR24, UR21, UPT ;  /* 0x000000151800728c */ /* 0x000fe2000bf05270 */
[----:B------:R1:W-:Y:S08]  /*1c50*/  UTMALDG.3D [UR8], [UR28], desc[UR26] ;  /* 0x00001a081c0075b4 */ /* 0x0003f00008011000 */
[----:B------:R-:W-:Y:S05]  /*1c60*/  BRA.U UP0, `(.L_x_31) ;  /* 0xfffffffd005c7547 */ /* 0x000fea000b83ffff */
.L_x_26:
[C---:B-1----:R-:W-:Y:S01]  /*1c70*/  LEA R2, R16.reuse, UR4, 0x3 ;  /* 0x0000000410027c11 */ /* 0x042fe2000f8e18ff */
[----:B------:R-:W-:Y:S01]  /*1c80*/  NOP ;  /* 0x0000000000007918 */ /* 0x000fe20000000000 */
[----:B--2---:R-:W-:Y:S02]  /*1c90*/  SHF.L.U32 R3, R13, 0x1f, RZ ;  /* 0x0000001f0d037819 */ /* 0x004fe400000006ff */
[----:B------:R-:W-:Y:S02]  /*1ca0*/  LEA R4, R16, UR4, 0x4 ;  /* 0x0000000410047c11 */ /* 0x000fe4000f8e20ff */
[----:B------:R-:W1:Y:S02]  /*1cb0*/  SYNCS.PHASECHK.TRANS64.TRYWAIT P0, [R2+URZ+0x70], R3 ;  /* 0x00007003020075a7 */ /* 0x000e6400080011ff */
[----:B-1----:R-:W-:Y:S05]  /*1cc0*/  @!P0 BRA `(.L_x_32) ;  /* 0x0000007000608947 */ /* 0x002fea0003800000 */
.L_x_126:
[----:B------:R-:W2:Y:S01]  /*1cd0*/  LDS.128 R4, [R4+0x100] ;  /* 0x0001000004047984 */ /* 0x000ea20000000c00 */
[----:B---3--:R-:W-:Y:S01]  /*1ce0*/  ISETP.GE.AND P0, PT, R40, 0x1, PT ;  /* 0x000000012800780c */ /* 0x008fe20003f06270 */
[----:B-1----:R-:W-:Y:S01]  /*1cf0*/  VIADD R2, R2, 0x80 ;  /* 0x0000008002027836 */ /* 0x002fe20000000000 */
[----:B------:R-:W-:Y:S01]  /*1d00*/  @!PT LDS RZ, [RZ] ;  /* 0x00000000fffff984 */ /* 0x000fe20000000800 */
[----:B------:R-:W-:Y:S01]  /*1d10*/  @!PT LDS RZ, [RZ] ;  /* 0x00000000fffff984 */ /* 0x000fe20000000800 */
[----:B------:R-:W-:Y:S01]  /*1d20*/  @!PT LDS RZ, [RZ] ;  /* 0x00000000fffff984 */ /* 0x000fe20000000800 */
[----:B------:R-:W-:Y:S01]  /*1d30*/  @!PT LDS RZ, [RZ] ;  /* 0x00000000fffff984 */ /* 0x000fe20000000800 */
[----:B------:R1:W-:Y:S06]  /*1d40*/  MEMBAR.ALL.CTA ;  /* 0x0000000000007992 */ /* 0x0003ec0000008000 */
[----:B-1----:R-:W1:Y:S01]  /*1d50*/  FENCE.VIEW.ASYNC.S ;  /* 0x00000000000073c6 */ /* 0x002e620000000000 */
[----:B------:R-:W-:-:S04]  /*1d60*/  PRMT R2, RZ, 0x654, R2 ;  /* 0x00000654ff027816 */ /* 0x000fc80000000002 */
[----:B-1----:R1:W-:Y:S01]  /*1d70*/  SYNCS.ARRIVE.TRANS64.RED.A1T0 RZ, [R2+URZ], RZ ;  /* 0x000000ff02ff79a7 */ /* 0x0023e200081004ff */
[----:B--2---:R-:W-:-:S13]  /*1d80*/  LOP3.LUT P2, RZ, R6, 0x1, RZ, 0xc0, !PT ;  /* 0x0000000106ff7812 */ /* 0x004fda000784c0ff */
[----:B------:R-:W-:Y:S01]  /*1d90*/  @P2 SHF.R.U32.HI R3, RZ, 0x10, R5 ;  /* 0x00000010ff032819 */ /* 0x000fe20000011605 */
[----:B------:R-:W-:Y:S01]  /*1da0*/  VOTEU.ANY UP0, P2 ;  /* 0x0000000000ff7886 */ /* 0x000fe20001000100 */
[----:B------:R-:W-:Y:S02]  /*1db0*/  @P2 MOV R10, R4 ;  /* 0x00000004000a2202 */ /* 0x000fe40000000f00 */
[----:B------:R-:W-:Y:S02]  /*1dc0*/  @P2 R2UR.BROADCAST UR8, R3 ;  /* 0x00000000030822ca */ /* 0x000fe400008e0000 */
[----:B------:R-:W-:-:S11]  /*1dd0*/  @P2 LOP3.LUT R9, R5, 0xffff, RZ, 0xc0, !PT ;  /* 0x0000ffff05092812 */ /* 0x000fd600078ec0ff */
[----:B------:R-:W-:Y:S01]  /*1de0*/  @UP0 UMOV UR36, UR8 ;  /* 0x0000000800240c82 */ /* 0x000fe20008000000 */
[----:B-1----:R-:W-:Y:S05]  /*1df0*/  @!P0 BRA `(.L_x_33) ;  /* 0x0000000000b88947 */ /* 0x002fea0003800000 */
[----:B------:R-:W4:Y:S01]  /*1e00*/  LDC.64 R4, c[0x0][0xb18] ;  /* 0x0002c600ff047b82 */ /* 0x000f220000000a00 */
[----:B------:R-:W-:-:S07]  /*1e10*/  ISETP.NE.AND P3, PT, R40, 0x1, PT ;  /* 0x000000012800780c */ /* 0x000fce0003f65270 */
[----:B------:R-:W1:Y:S08]  /*1e20*/  LDC.64 R6, c[0x0][0xb10] ;  /* 0x0002c400ff067b82 */ /* 0x000e700000000a00 */
[----:B------:R-:W2:Y:S08]  /*1e30*/  LDC R14, c[0x0][0xb20] ;  /* 0x0002c800ff0e7b82 */ /* 0x000eb00000000800 */
[----:B------:R-:W3:Y:S01]  /*1e40*/  LDC R15, c[0x0][0xb0c] ;  /* 0x0002c300ff0f7b82 */ /* 0x000ee20000000800 */
[----:B----4-:R-:W-:Y:S01]  /*1e50*/  IMAD.HI.U32 R19, R0, R5, RZ ;  /* 0x0000000500137227 */ /* 0x010fe200078e00ff */
[----:B------:R-:W-:-:S03]  /*1e60*/  ISETP.NE.AND P0, PT, R4, 0x1, PT ;  /* 0x000000010400780c */ /* 0x000fc60003f05270 */
[----:B------:R-:W-:-:S03]  /*1e70*/  IMAD.HI.U32 R5, R9, R5, RZ ;  /* 0x0000000509057227 */ /* 0x000fc600078e00ff */
[----:B------:R-:W4:Y:S01]  /*1e80*/  LDC.64 R2, c[0x0][0xb28] ;  /* 0x0002ca00ff027b82 */ /* 0x000f220000000a00 */
[----:B-1----:R-:W-:-:S04]  /*1e90*/  IMAD.HI.U32 R20, R8, R6, RZ ;  /* 0x0000000608147227 */ /* 0x002fc800078e00ff */
[----:B------:R-:W-:Y:S01]  /*1ea0*/  IMAD.HI.U32 R21, R10, R6, RZ ;  /* 0x000000060a157227 */ /* 0x000fe200078e00ff */
[----:B------:R-:W-:Y:S02]  /*1eb0*/  SHF.R.U32.HI R20, RZ, R7, R20 ;  /* 0x00000007ff147219 */ /* 0x000fe40000011614 */
[-C--:B--2---:R-:W-:Y:S02]  /*1ec0*/  SHF.R.U32.HI R19, RZ, R14.reuse, R19 ;  /* 0x0000000eff137219 */ /* 0x084fe40000011613 */
[----:B------:R-:W-:Y:S02]  /*1ed0*/  SHF.R.U32.HI R5, RZ, R14, R5 ;  /* 0x0000000eff057219 */ /* 0x000fe40000011605 */
[----:B------:R-:W-:Y:S02]  /*1ee0*/  SEL R19, R0, R19, !P0 ;  /* 0x0000001300137207 */ /* 0x000fe40004000000 */
[----:B------:R-:W-:Y:S02]  /*1ef0*/  SHF.R.U32.HI R21, RZ, R7, R21 ;  /* 0x00000007ff157219 */ /* 0x000fe40000011615 */
[----:B---3--:R-:W-:-:S02]  /*1f00*/  ISETP.NE.AND P1, PT, R15, 0x1, PT ;  /* 0x000000010f00780c */ /* 0x008fc40003f25270 */
[----:B------:R-:W-:Y:S02]  /*1f10*/  SEL R5, R9, R5, !P0 ;  /* 0x0000000509057207 */ /* 0x000fe40004000000 */
[----:B------:R-:W-:Y:S02]  /*1f20*/  SEL R20, R8, R20, !P1 ;  /* 0x0000001408147207 */ /* 0x000fe40004800000 */
[----:B------:R-:W-:Y:S01]  /*1f30*/  SEL R21, R10, R21, !P1 ;  /* 0x000000150a157207 */ /* 0x000fe20004800000 */
[----:B----4-:R-:W-:-:S04]  /*1f40*/  IMAD.HI.U32 R18, R19, R2, RZ ;  /* 0x0000000213127227 */ /* 0x010fc800078e00ff */
        /* <DEDUP_REMOVED lines=10> */
[----:B------:R-:W-:-:S04]  /*1ff0*/  @!P0 IMAD.HI.U32 R7, R21, R2, RZ ;  /* 0x0000000215078227 */ /* 0x000fc800078e00ff */
[----:B------:R-:W-:Y:S01]  /*2000*/  IMAD.MOV R2, RZ, RZ, -R6 ;  /* 0x000000ffff027224 */ /* 0x000fe200078e0a06 */
[----:B------:R-:W-:Y:S02]  /*2010*/  @!P0 SHF.R.U32.HI R3, RZ, R3, R7 ;  /* 0x00000003ff038219 */ /* 0x000fe40000011607 */
[----:B------:R-:W-:Y:S01]  /*2020*/  IADD3 R7, PT, PT, -R5, RZ, RZ ;  /* 0x000000ff05077210 */ /* 0x000fe20007ffe1ff */
[----:B------:R-:W-:Y:S01]  /*2030*/  IMAD R2, R40, R2, R5 ;  /* 0x0000000228027224 */ /* 0x000fe200078e0205 */
        /* <DEDUP_REMOVED lines=10> */
.L_x_33:
[----:B------:R-:W1:Y:S02]  /*20e0*/  LDCU UR8, c[0x0][0xb30] ;  /* 0x00016600ff0877ac */ /* 0x000e640008000800 */
[----:B-1----:R-:W-:-:S09]  /*20f0*/  UISETP.NE.AND UP0, UPT, UR8, 0x1, UPT ;  /* 0x000000010800788c */ /* 0x002fd2000bf05270 */
[----:B------:R-:W-:Y:S05]  /*2100*/  BRA.U UP0, `(.L_x_34) ;  /* 0x0000000100407547 */ /* 0x000fea000b800000 */
[----:B------:R-:W1:Y:S08]  /*2110*/  LDC.64 R4, c[0x0][0xb10] ;  /* 0x0002c400ff047b82 */ /* 0x000e700000000a00 */
[----:B------:R-:W2:Y:S08]  /*2120*/  LDC.64 R2, c[0x0][0xb18] ;  /* 0x0002c600ff027b82 */ /* 0x000eb00000000a00 */
[----:B------:R-:W3:Y:S08]  /*2130*/  LDC R6, c[0x0][0xb20] ;  /* 0x0002c800ff067b82 */ /* 0x000ef00000000800 */
[----:B------:R-:W4:Y:S01]  /*2140*/  LDC R7, c[0x0][0xb0c] ;  /* 0x0002c300ff077b82 */ /* 0x000f220000000800 */
[----:B-1----:R-:W-:-:S05]  /*2150*/  IMAD.HI.U32 R4, R10, R4, RZ ;  /* 0x000000040a047227 */ /* 0x002fca00078e00ff */
[----:B------:R-:W-:Y:S01]  /*2160*/  SHF.R.U32.HI R4, RZ, R5, R4 ;  /* 0x00000005ff047219 */ /* 0x000fe20000011604 */
[----:B--2---:R-:W-:Y:S01]  /*2170*/  IMAD.HI.U32 R3, R9, R3, RZ ;  /* 0x0000000309037227 */ /* 0x004fe200078e00ff */
[----:B------:R-:W-:-:S04]  /*2180*/  ISETP.NE.AND P0, PT, R2, 0x1, PT ;  /* 0x000000010200780c */ /* 0x000fc80003f05270 */
[----:B---3--:R-:W-:-:S04]  /*2190*/  SHF.R.U32.HI R3, RZ, R6, R3 ;  /* 0x00000006ff037219 */ /* 0x008fc80000011603 */
[----:B------:R-:W-:Y:S02]  /*21a0*/  SEL R3, R9, R3, !P0 ;  /* 0x0000000309037207 */ /* 0x000fe40004000000 */
[----:B----4-:R-:W-:-:S04]  /*21b0*/  ISETP.NE.AND P1, PT, R7, 0x1, PT ;  /* 0x000000010700780c */ /* 0x010fc80003f25270 */
[----:B------:R-:W-:-:S05]  /*21c0*/  SEL R4, R10, R4, !P1 ;  /* 0x000000040a047207 */ /* 0x000fca0004800000 */
[----:B------:R-:W-:Y:S02]  /*21d0*/  IMAD.IADD R5, R3, 0x1, -R4 ;  /* 0x0000000103057824 */ /* 0x000fe400078e0a04 */
[----:B------:R-:W-:Y:S02]  /*21e0*/  IMAD.IADD R3, R4, 0x1, -R3 ;  /* 0x0000000104037824 */ /* 0x000fe400078e0a03 */
[----:B------:R-:W-:Y:S02]  /*21f0*/  IMAD R10, R5, R7, R10 ;  /* 0x00000007050a7224 */ /* 0x000fe400078e020a */
[----:B------:R-:W-:-:S07]  /*2200*/  IMAD R9, R3, R2, R9 ;  /* 0x0000000203097224 */ /* 0x000fce00078e0209 */
.L_x_34:
[----:B------:R-:W-:Y:S01]  /*2210*/  VIADD R16, R16, 0x1 ;  /* 0x0000000110107836 */ /* 0x000fe20000000000 */
[----:B------:R-:W-:Y:S01]  /*2220*/  PLOP3.LUT P1, PT, PT, PT, PT, 0x80, 0x8 ;  /* 0x000000000008781c */ /* 0x000fe20003f2f070 */
[----:B------:R-:W-:Y:S02]  /*2230*/  IMAD.IADD R15, R10, 0x1, R95 ;  /* 0x000000010a0f7824 */ /* 0x000fe400078e025f */
[----:B------:R-:W-:Y:S01]  /*2240*/  IMAD.IADD R14, R9, 0x1, R94 ;  /* 0x00000001090e7824 */ /* 0x000fe200078e025e */
[----:B------:R-:W-:-:S04]  /*2250*/  ISETP.NE.AND P0, PT, R16, 0x2, PT ;  /* 0x000000021000780c */ /* 0x000fc80003f05270 */
[----:B------:R-:W-:Y:S02]  /*2260*/  SEL R2, RZ, 0x1, P0 ;  /* 0x00000001ff027807 */ /* 0x000fe40000000000 */
[----:B------:R-:W-:Y:S02]  /*2270*/  SEL R16, R16, RZ, P0 ;  /* 0x000000ff10107207 */ /* 0x000fe40000000000 */
[----:B------:R-:W-:Y:S01]  /*2280*/  LOP3.LUT R13, R13, R2, RZ, 0x3c, !PT ;  /* 0x000000020d0d7212 */ /* 0x000fe200078e3cff */
[----:B------:R-:W-:Y:S06]  /*2290*/  @P2 BRA `(.L_x_35) ;  /* 0xfffffff000982947 */ /* 0x000fec000383ffff */
[----:B------:R-:W-:Y:S01]  /*22a0*/  UIADD3 UR5, UPT, UPT, UR4, 0x10, URZ ;  /* 0x0000001004057890 */ /* 0x000fe2000fffe0ff */
[----:B------:R-:W-:-:S03]  /*22b0*/  SHF.L.U32 R2, R17, 0x1f, RZ ;  /* 0x0000001f11027819 */ /* 0x000fc600000006ff */
[----:B------:R-:W-:-:S09]  /*22c0*/  ULEA UR4, UR6, UR5, 0x3 ;  /* 0x0000000506047291 */ /* 0x000fd2000f8e18ff */
[----:B------:R-:W1:Y:S02]  /*22d0*/  SYNCS.PHASECHK.TRANS64.TRYWAIT P0, [UR4], R2 ;  /* 0x00000002ff0075a7 */ /* 0x000e640008001104 */
[----:B-1----:R-:W-:Y:S05]  /*22e0*/  @!P0 BRA `(.L_x_36) ;  /* 0x0000006800ec8947 */ /* 0x002fea0003800000 */
.L_x_128:
[----:B------:R-:W-:-:S04]  /*22f0*/  UIADD3 UR6, UPT, UPT, UR6, 0x1, URZ ;  /* 0x0000000106067890 */ /* 0x000fc8000fffe0ff */
[----:B------:R-:W-:-:S04]  /*2300*/  UISETP.NE.AND UP0, UPT, UR6, 0x2, UPT ;  /* 0x000000020600788c */ /* 0x000fc8000bf05270 */
[----:B------:R-:W-:Y:S02]  /*2310*/  USEL UR4, URZ, 0x1, UP0 ;  /* 0x00000001ff047887 */ /* 0x000fe40008000000 */
[----:B------:R-:W-:-:S04]  /*2320*/  USEL UR6, UR6, URZ, UP0 ;  /* 0x000000ff06067287 */ /* 0x000fc80008000000 */
[----:B------:R-:W-:Y:S01]  /*2330*/  ULEA UR6, UR6, UR5, 0x3 ;  /* 0x0000000506067291 */ /* 0x000fe2000f8e18ff */
[----:B-1----:R-:W-:-:S04]  /*2340*/  LOP3.LUT R2, R17, UR4, RZ, 0x3c, !PT ;  /* 0x0000000411027c12 */ /* 0x002fc8000f8e3cff */
[----:B------:R-:W-:Y:S01]  /*2350*/  SHF.L.U32 R2, R2, 0x1f, RZ ;  /* 0x0000001f02027819 */ /* 0x000fe200000006ff */
[----:B----4-:R-:W-:-:S07]  /*2360*/  IMAD.U32 R0, RZ, RZ, UR6 ;  /* 0x00000006ff007e24 */ /* 0x010fce000f8e00ff */
.L_x_37:
[----:B-1----:R1:W2:Y:S02]  /*2370*/  SYNCS.PHASECHK.TRANS64.TRYWAIT P0, [R0+URZ], R2 ;  /* 0x00000002000075a7 */ /* 0x0022a400080011ff */
[----:B--2---:R-:W-:Y:S05]  /*2380*/  @!P0 NANOSLEEP.SYNCS 0x989680 ;  /* 0x009896800000895d */ /* 0x004fea0003900000 */
[----:B------:R-:W2:Y:S02]  /*2390*/  @!P0 SYNCS.PHASECHK.TRANS64 P0, [R0+URZ], R2 ;  /* 0x00000002000085a7 */ /* 0x000ea400080010ff */
[----:B--2---:R-:W-:Y:S05]  /*23a0*/  @P0 EXIT ;  /* 0x000000000000094d */ /* 0x004fea0003800000 */
[----:B------:R-:W-:Y:S05]  /*23b0*/  BRA `(.L_x_37) ;  /* 0xfffffffc00ec7947 */ /* 0x000fea000383ffff */
.L_x_17:
[----:B------:R-:W-:-:S04]  /*23c0*/  UISETP.NE.AND UP1, UPT, UR37, URZ, UPT ;  /* 0x000000ff2500728c */ /* 0x000fc8000bf25270 */
[----:B------:R-:W-:-:S09]  /*23d0*/  UISETP.NE.OR UP1, UPT, UR8, 0x1, UP1 ;  /* 0x000000010800788c */ /* 0x000fd20008f25670 */
[----:B------:R-:W-:Y:S05]  /*23e0*/  BRA.U UP1, `(.L_x_38) ;  /* 0x0000000501487547 */ /* 0x000fea000b800000 */
[----:B------:R-:W-:Y:S01]  /*23f0*/  ISETP.NE.AND P2, PT, R2, RZ, PT ;  /* 0x000000ff0200720c */ /* 0x000fe20003f45270 */
[----:B------:R-:W-:Y:S01]  /*2400*/  IMAD.MOV.U32 R12, RZ, RZ, 0x1 ;  /* 0x00000001ff0c7424 */ /* 0x000fe200078e00ff */
[----:B------:R-:W-:Y:S02]  /*2410*/  CS2R R10, SRZ ;  /* 0x00000000000a7805 */ /* 0x000fe4000001ff00 */
[----:B------:R-:W-:Y:S01]  /*2420*/  CS2R R8, SRZ ;  /* 0x0000000000087805 */ /* 0x000fe2000001ff00 */
[----:B------:R-:W-:Y:S01]  /*2430*/  UMOV UR4, 0x400 ;  /* 0x0000040000047882 */ /* 0x000fe20000000000 */
[----:B------:R-:W-:Y:S01]  /*2440*/  UMOV UR6, URZ ;  /* 0x000000ff00067c82 */ /* 0x000fe20008000000 */
[----:B------:R-:W-:-:S12]  /*2450*/  ULEA UR37, UR37, UR4, 0x18 ;  /* 0x0000000425257291 */ /* 0x000fd8000f8ec0ff */
.L_x_42:
[----:B------:R-:W-:Y:S02]  /*2460*/  LEA R0, R8, UR37, 0x3 ;  /* 0x0000002508007c11 */ /* 0x000fe4000f8e18ff */
[----:B------:R-:W-:-:S03]  /*2470*/  SHF.L.U32 R4, R9, 0x1f, RZ ;  /* 0x0000001f09047819 */ /* 0x000fc600000006ff */
[----:B------:R-:W-:Y:S01]  /*2480*/  VIADD R5, R0, 0xe0 ;  /* 0x000000e000057836 */ /* 0x000fe20000000000 */
[----:B------:R-:W1:Y:S02]  /*2490*/  SYNCS.PHASECHK.TRANS64.TRYWAIT P0, [R0+URZ+0xd0], R4 ;  /* 0x0000d004000075a7 */ /* 0x000e6400080011ff */
[----:B-1----:R-:W-:Y:S05]  /*24a0*/  @!P0 BRA `(.L_x_39) ;  /* 0x0000006800948947 */ /* 0x002fea0003800000 */
.L_x_129:
[----:B------:R-:W-:Y:S01]  /*24b0*/  ULEA UR5, UR6, UR37, 0x3 ;  /* 0x0000002506057291 */ /* 0x000fe2000f8e18ff */
[----:B-1----:R-:W-:Y:S01]  /*24c0*/  PRMT R0, RZ, 0x654, R5 ;  /* 0x00000654ff007816 */ /* 0x002fe20000000005 */
[----:B------:R-:W-:Y:S01]  /*24d0*/  @!P2 IMAD.MOV.U32 R4, RZ, RZ, 0x10 ;  /* 0x00000010ff04a424 */ /* 0x000fe200078e00ff */
[----:B------:R-:W-:Y:S01]  /*24e0*/  SHF.L.U32 R5, R12, 0x1f, RZ ;  /* 0x0000001f0c057819 */ /* 0x000fe200000006ff */
[----:B------:R-:W-:Y:S01]  /*24f0*/  UIADD3 UR4, UPT, UPT, UR5, 0x70, URZ ;  /* 0x0000007005047890 */ /* 0x000fe2000fffe0ff */
[----:B------:R1:W-:Y:S05]  /*2500*/  SYNCS.ARRIVE.TRANS64.RED.A1T0 RZ, [R0+URZ], RZ ;  /* 0x000000ff00ff79a7 */ /* 0x0003ea00081004ff */
[----:B------:R-:W-:Y:S01]  /*2510*/  IMAD.U32 R6, RZ, RZ, UR4 ;  /* 0x00000004ff067e24 */ /* 0x000fe2000f8e00ff */
[----:B------:R-:W2:Y:S04]  /*2520*/  SYNCS.PHASECHK.TRANS64.TRYWAIT P0, [UR5+0x80], R5 ;  /* 0x00008005ff0075a7 */ /* 0x000ea80008001105 */
[----:B------:R-:W-:Y:S01]  /*2530*/  PRMT R6, R2, 0x654, R6 ;  /* 0x0000065402067816 */ /* 0x000fe20000000006 */
[----:B-12---:R-:W-:Y:S06]  /*2540*/  @!P0 BRA `(.L_x_40) ;  /* 0x0000006800808947 */ /* 0x006fec0003800000 */
.L_x_131:
[----:B------:R-:W-:Y:S01]  /*2550*/  ULEA UR4, UR6, UR37, 0x4 ;  /* 0x0000002506047291 */ /* 0x000fe2000f8e20ff */
[----:B------:R-:W-:Y:S01]  /*2560*/  SEL R3, R6, R3, !P2 ;  /* 0x0000000306037207 */ /* 0x000fe20005000000 */
[----:B------:R-:W-:Y:S01]  /*2570*/  UIADD3 UR5, UPT, UPT, UR5, 0x70, URZ ;  /* 0x0000007005057890 */ /* 0x000fe2000fffe0ff */
[----:B-1----:R-:W-:Y:S01]  /*2580*/  LEA R0, R11, UR37, 0x3 ;  /* 0x000000250b007c11 */ /* 0x002fe2000f8e18ff */
[----:B------:R-:W-:Y:S01]  /*2590*/  UIADD3 UR4, UPT, UPT, UR4, 0x100, URZ ;  /* 0x0000010004047890 */ /* 0x000fe2000fffe0ff */
[----:B------:R1:W-:Y:S01]  /*25a0*/  @!P2 SYNCS.ARRIVE.TRANS64.RED RZ, [R3+URZ], R4 ;  /* 0x0000000403ffa9a7 */ /* 0x0003e200080004ff */
[----:B------:R-:W-:Y:S01]  /*25b0*/  UIADD3 UR6, UPT, UPT, UR6, 0x1, URZ ;  /* 0x0000000106067890 */ /* 0x000fe2000fffe0ff */
[----:B------:R-:W-:-:S03]  /*25c0*/  VIADD R8, R8, 0x1 ;  /* 0x0000000108087836 */ /* 0x000fc60000000000 */
[----:B------:R-:W-:Y:S02]  /*25d0*/  UISETP.NE.AND UP0, UPT, UR6, 0x2, UPT ;  /* 0x000000020600788c */ /* 0x000fe4000bf05270 */
[----:B------:R-:W-:Y:S01]  /*25e0*/  ISETP.NE.AND P0, PT, R8, 0x2, PT ;  /* 0x000000020800780c */ /* 0x000fe20003f05270 */
[----:B------:R-:W-:Y:S06]  /*25f0*/  UGETNEXTWORKID.BROADCAST [UR4], [UR5] ;  /* 0x00000000040073ca */ /* 0x000fec0008000100 */
[----:B------:R-:W-:Y:S02]  /*2600*/  USEL UR4, URZ, 0x1, UP0 ;  /* 0x00000001ff047887 */ /* 0x000fe40008000000 */
[----:B------:R-:W-:-:S04]  /*2610*/  USEL UR6, UR6, URZ, UP0 ;  /* 0x000000ff06067287 */ /* 0x000fc80008000000 */
[----:B------:R-:W-:Y:S02]  /*2620*/  LOP3.LUT R12, R12, UR4, RZ, 0x3c, !PT ;  /* 0x000000040c0c7c12 */ /* 0x000fe4000f8e3cff */
[----:B-1----:R-:W-:-:S04]  /*2630*/  SHF.L.U32 R4, R10, 0x1f, RZ ;  /* 0x0000001f0a047819 */ /* 0x002fc800000006ff */
[----:B------:R-:W1:Y:S02]  /*2640*/  SYNCS.PHASECHK.TRANS64.TRYWAIT P1, [R0+URZ+0x70], R4 ;  /* 0x00007004000075a7 */ /* 0x000e6400080211ff */
[----:B-1----:R-:W-:Y:S05]  /*2650*/  @!P1 BRA `(.L_x_41) ;  /* 0x0000006800549947 */ /* 0x002fea0003800000 */
.L_x_132:
[C---:B-1----:R-:W-:Y:S01]  /*2660*/  LEA R4, R11.reuse, UR37, 0x4 ;  /* 0x000000250b047c11 */ /* 0x042fe2000f8e20ff */
[----:B------:R-:W-:Y:S01]  /*2670*/  VIADD R0, R0, 0x80 ;  /* 0x0000008000007836 */ /* 0x000fe20000000000 */
[----:B------:R-:W-:Y:S01]  /*2680*/  SEL R8, R8, RZ, P0 ;  /* 0x000000ff08087207 */ /* 0x000fe20000000000 */
[----:B------:R-:W-:-:S03]  /*2690*/  VIADD R11, R11, 0x1 ;  /* 0x000000010b0b7836 */ /* 0x000fc60000000000 */
[----:B------:R-:W1:Y:S01]  /*26a0*/  LDS.128 R4, [R4+0x100] ;  /* 0x0001000004047984 */ /* 0x000e620000000c00 */
[----:B------:R-:W-:Y:S02]  /*26b0*/  PRMT R0, RZ, 0x654, R0 ;  /* 0x00000654ff007816 */ /* 0x000fe40000000000 */
[C---:B------:R-:W-:Y:S01]  /*26c0*/  ISETP.NE.AND P1, PT, R11.reuse, 0x2, PT ;  /* 0x000000020b00780c */ /* 0x040fe20003f25270 */
[----:B------:R-:W-:Y:S01]  /*26d0*/  @!PT LDS RZ, [RZ] ;  /* 0x00000000fffff984 */ /* 0x000fe20000000800 */
[----:B------:R-:W-:Y:S01]  /*26e0*/  @!PT LDS RZ, [RZ] ;  /* 0x00000000fffff984 */ /* 0x000fe20000000800 */
[----:B------:R-:W-:Y:S01]  /*26f0*/  @!PT LDS RZ, [RZ] ;  /* 0x00000000fffff984 */ /* 0x000fe20000000800 */
[----:B------:R-:W-:Y:S01]  /*2700*/  @!PT LDS RZ, [RZ] ;  /* 0x00000000fffff984 */ /* 0x000fe20000000800 */
[----:B------:R2:W-:Y:S06]  /*2710*/  MEMBAR.ALL.CTA ;  /* 0x0000000000007992 */ /* 0x0005ec0000008000 */
[----:B--2---:R-:W2:Y:S01]  /*2720*/  FENCE.VIEW.ASYNC.S ;  /* 0x00000000000073c6 */ /* 0x004ea20000000000 */
[----:B------:R-:W-:Y:S01]  /*2730*/  SEL R11, R11, RZ, P1 ;  /* 0x000000ff0b0b7207 */ /* 0x000fe20000800000 */
[----:B--2---:R2:W-:Y:S01]  /*2740*/  SYNCS.ARRIVE.TRANS64.RED.A1T0 RZ, [R0+URZ], RZ ;  /* 0x000000ff00ff79a7 */ /* 0x0045e200081004ff */
[----:B-1----:R-:W-:-:S02]  /*2750*/  LOP3.LUT P3, RZ, R6, 0x1, RZ, 0xc0, !PT ;  /* 0x0000000106ff7812 */ /* 0x002fc4000786c0ff */
[----:B------:R-:W-:-:S04]  /*2760*/  SEL R4, RZ, 0x1, P1 ;  /* 0x00000001ff047807 */ /* 0x000fc80000800000 */
[----:B------:R-:W-:Y:S02]  /*2770*/  LOP3.LUT R10, R10, R4, RZ, 0x3c, !PT ;  /* 0x000000040a0a7212 */ /* 0x000fe400078e3cff */
[----:B--2---:R-:W-:-:S04]  /*2780*/  SEL R0, RZ, 0x1, P0 ;  /* 0x00000001ff007807 */ /* 0x004fc80000000000 */
[----:B------:R-:W-:Y:S01]  /*2790*/  LOP3.LUT R9, R9, R0, RZ, 0x3c, !PT ;  /* 0x0000000009097212 */ /* 0x000fe200078e3cff */
[----:B------:R-:W-:Y:S06]  /*27a0*/  @P3 BRA `(.L_x_42) ;  /* 0xfffffffc002c3947 */ /* 0x000fec000383ffff */
[----:B------:R-:W-:Y:S01]  /*27b0*/  ULEA UR5, UR6, UR37, 0x3 ;  /* 0x0000002506057291 */ /* 0x000fe2000f8e18ff */
[----:B------:R-:W-:-:S08]  /*27c0*/  SHF.L.U32 R2, R12, 0x1f, RZ ;  /* 0x0000001f0c027819 */ /* 0x000fd000000006ff */
[----:B------:R-:W1:Y:S02]  /*27d0*/  SYNCS.PHASECHK.TRANS64 P0, [UR5+0x80], R2 ;  /* 0x00008002ff0075a7 */ /* 0x000e640008001005 */
[----:B-1----:R-:W-:Y:S05]  /*27e0*/  @P0 BRA `(.L_x_43) ;  /* 0x0000000000080947 */ /* 0x002fea0003800000 */
[----:B------:R-:W1:Y:S02]  /*27f0*/  SYNCS.PHASECHK.TRANS64.TRYWAIT P0, [UR5+0x80], R2 ;  /* 0x00008002ff0075a7 */ /* 0x000e640008001105 */
[----:B-1----:R-:W-:Y:S05]  /*2800*/  @!P0 BRA `(.L_x_44) ;  /* 0x0000006400fc8947 */ /* 0x002fea0003800000 */
.L_x_43:
[----:B------:R-:W-:-:S04]  /*2810*/  UIADD3 UR4, UPT, UPT, UR6, 0x1, URZ ;  /* 0x0000000106047890 */ /* 0x000fc8000fffe0ff */
[----:B------:R-:W-:-:S04]  /*2820*/  UISETP.NE.AND UP0, UPT, UR4, 0x2, UPT ;  /* 0x000000020400788c */ /* 0x000fc8000bf05270 */
[----:B------:R-:W-:Y:S02]  /*2830*/  USEL UR7, URZ, 0x1, UP0 ;  /* 0x00000001ff077887 */ /* 0x000fe40008000000 */
[----:B------:R-:W-:-:S04]  /*2840*/  USEL UR4, UR4, URZ, UP0 ;  /* 0x000000ff04047287 */ /* 0x000fc80008000000 */
[----:B------:R-:W-:Y:S01]  /*2850*/  ULEA UR4, UR4, UR37, 0x3 ;  /* 0x0000002504047291 */ /* 0x000fe2000f8e18ff */
[----:B-1----:R-:W-:-:S04]  /*2860*/  LOP3.LUT R2, R12, UR7, RZ, 0x3c, !PT ;  /* 0x000000070c027c12 */ /* 0x002fc8000f8e3cff */
[----:B------:R-:W-:-:S04]  /*2870*/  SHF.L.U32 R0, R2, 0x1f, RZ ;  /* 0x0000001f02007819 */ /* 0x000fc800000006ff */
[----:B------:R-:W1:Y:S02]  /*2880*/  SYNCS.PHASECHK.TRANS64 P0, [UR4+0x80], R0 ;  /* 0x00008000ff0075a7 */ /* 0x000e640008001004 */
[----:B-1----:R-:W-:Y:S05]  /*2890*/  @P0 EXIT ;  /* 0x000000000000094d */ /* 0x002fea0003800000 */
[----:B------:R-:W-:Y:S02]  /*28a0*/  SHF.L.U32 R2, R2, 0x1f, RZ ;  /* 0x0000001f02027819 */ /* 0x000fe400000006ff */
[----:B------:R-:W-:-:S07]  /*28b0*/  MOV R0, UR4 ;  /* 0x0000000400007c02 */ /* 0x000fce0008000f00 */
.L_x_45:
[----:B-1----:R1:W2:Y:S02]  /*28c0*/  SYNCS.PHASECHK.TRANS64.TRYWAIT P0, [R0+URZ+0x80], R2 ;  /* 0x00008002000075a7 */ /* 0x0022a400080011ff */
[----:B--2---:R-:W-:Y:S05]  /*28d0*/  @!P0 NANOSLEEP.SYNCS 0x989680 ;  /* 0x009896800000895d */ /* 0x004fea0003900000 */
[----:B------:R-:W2:Y:S02]  /*28e0*/  @!P0 SYNCS.PHASECHK.TRANS64 P0, [R0+URZ+0x80], R2 ;  /* 0x00008002000085a7 */ /* 0x000ea400080010ff */
[----:B--2---:R-:W-:Y:S05]  /*28f0*/  @P0 EXIT ;  /* 0x000000000000094d */ /* 0x004fea0003800000 */
[----:B------:R-:W-:Y:S05]  /*2900*/  BRA `(.L_x_45) ;  /* 0xfffffffc00ec7947 */ /* 0x000fea000383ffff */
.L_x_38:
[----:B------:R-:W-:-:S09]  /*2910*/  UISETP.NE.AND UP1, UPT, UR8, URZ, UPT ;  /* 0x000000ff0800728c */ /* 0x000fd2000bf25270 */
[----:B------:R-:W-:Y:S05]  /*2920*/  BRA.U UP1, `(.L_x_46) ;  /* 0x0000000d01787547 */ /* 0x000fea000b800000 */
[----:B------:R-:W-:Y:S01]  /*2930*/  UMOV UR4, 0x40 ;  /* 0x0000004000047882 */ /* 0x000fe20000000000 */
[----:B------:R-:W-:Y:S01]  /*2940*/  NOP ;  /* 0x0000000000007918 */ /* 0x000fe20000000000 */
[----:B------:R-:W-:Y:S01]  /*2950*/  ULEA UR4, UR37, UR4, 0x18 ;  /* 0x0000000425047291 */ /* 0x000fe2000f8ec0ff */
[----:B------:R-:W-:Y:S02]  /*2960*/  UMOV UR5, 0x400 ;  /* 0x0000040000057882 */ /* 0x000fe40000000000 */
[----:B------:R-:W-:-:S06]  /*2970*/  ULEA UR37, UR37, UR5, 0x18 ;  /* 0x0000000525257291 */ /* 0x000fcc000f8ec0ff */
[----:B------:R-:W1:Y:S02]  /*2980*/  LDS.U8 R0, [UR4+0x1c] ;  /* 0x00001c04ff007984 */ /* 0x000e640008000000 */
[----:B-1----:R-:W-:-:S13]  /*2990*/  ISETP.NE.AND P0, PT, R0, RZ, PT ;  /* 0x000000ff0000720c */ /* 0x002fda0003f05270 */
[----:B------:R-:W-:Y:S05]  /*29a0*/  @P0 BRA `(.L_x_47) ;  /* 0x0000000000580947 */ /* 0x000fea0003800000 */
[----:B------:R-:W-:-:S13]  /*29b0*/  ELECT P0, URZ, PT ;  /* 0x0000000000ff782f */ /* 0x000fda0003800000 */
[----:B------:R-:W-:Y:S05]  /*29c0*/  @!P0 BRA `(.L_x_48) ;  /* 0x0000000000608947 */ /* 0x000fea0003800000 */
[----:B------:R-:W-:Y:S01]  /*29d0*/  UMOV UR5, 0x10 ;  /* 0x0000001000057882 */ /* 0x000fe20000000000 */
[----:B------:R-:W-:Y:S01]  /*29e0*/  HFMA2 R0, -RZ, RZ, 0, 5.9604644775390625e-08 ;  /* 0x00000001ff007431 */ /* 0x000fe200000001ff */
[----:B------:R-:W-:-:S03]  /*29f0*/  MOV R2, 0xffff ;  /* 0x0000ffff00027802 */ /* 0x000fc60000000f00 */
[----:B------:R-:W-:Y:S04]  /*2a00*/  DEPBAR.LE SB1, 0x36 ;  /* 0x00009d800000791a */ /* 0x000fe80000000000 */
[----:B------:R-:W1:Y:S02]  /*2a10*/  UTCATOMSWS.FIND_AND_SET.ALIGN UP0, UR5, UR5 ;  /* 0x00000005000575e3 */ /* 0x000e640008000800 */
[----:B-1----:R-:W-:Y:S01]  /*2a20*/  MOV R3, UR5 ;  /* 0x0000000500037c02 */ /* 0x002fe20008000f00 */
[----:B------:R-:W-:Y:S06]  /*2a30*/  BRA.U UP0, `(.L_x_49) ;  /* 0x0000000100187547 */ /* 0x000fec000b800000 */
.L_x_50:
[----:B------:R-:W-:Y:S05]  /*2a40*/  NANOSLEEP 0x64 ;  /* 0x000000640000795d */ /* 0x000fea0003800000 */
[----:B------:R-:W-:-:S05]  /*2a50*/  UMOV UR5, 0x10 ;  /* 0x0000001000057882 */ /* 0x000fca0000000000 */
[----:B------:R-:W-:Y:S04]  /*2a60*/  DEPBAR.LE SB1, 0x36 ;  /* 0x00009d800000791a */ /* 0x000fe80000000000 */
[----:B------:R-:W1:Y:S02]  /*2a70*/  UTCATOMSWS.FIND_AND_SET.ALIGN UP0, UR5, UR5 ;  /* 0x00000005000575e3 */ /* 0x000e640008000800 */
[----:B-1----:R-:W-:Y:S01]  /*2a80*/  MOV R3, UR5 ;  /* 0x0000000500037c02 */ /* 0x002fe20008000f00 */
[----:B------:R-:W-:Y:S05]  /*2a90*/  BRA.U !UP0, `(.L_x_50) ;  /* 0xfffffffd08e87547 */ /* 0x000fea000b83ffff */
.L_x_49:
[-C--:B------:R-:W-:Y:S02]  /*2aa0*/  SHF.L.U32 R2, R2, R3.reuse, RZ ;  /* 0x0000000302027219 */ /* 0x080fe400000006ff */
[----:B------:R-:W-:Y:S01]  /*2ab0*/  SHF.L.U32 R0, R0, R3, RZ ;  /* 0x0000000300007219 */ /* 0x000fe200000006ff */
[----:B------:R-:W-:Y:S02]  /*2ac0*/  IMAD.SHL.U32 R3, R3, 0x20, RZ ;  /* 0x0000002003037824 */ /* 0x000fe400078e00ff */
[----:B------:R1:W-:Y:S04]  /*2ad0*/  ATOMS.OR RZ, [UR4+0x14], R2 ;  /* 0x00001402ffff798c */ /* 0x0003e8000b000004 */
[----:B------:R1:W-:Y:S04]  /*2ae0*/  ATOMS.OR RZ, [UR4+0x18], R0 ;  /* 0x00001800ffff798c */ /* 0x0003e8000b000004 */
[----:B------:R1:W-:Y:S01]  /*2af0*/  STS [UR37+0x120], R3 ;  /* 0x00012003ff007988 */ /* 0x0003e20008000825 */
[----:B------:R-:W-:Y:S05]  /*2b00*/  BRA `(.L_x_48) ;  /* 0x0000000000107947 */ /* 0x000fea0003800000 */
.L_x_47:
[----:B------:R-:W-:Y:S02]  /*2b10*/  MOV R0, 0xffffffff ;  /* 0xffffffff00007802 */ /* 0x000fe40000000f00 */
[----:B------:R-:W-:-:S03]  /*2b20*/  MOV R2, 0x2b50 ;  /* 0x00002b5000027802 */ /* 0x000fc60000000f00 */
[----:B------:R1:W-:Y:S04]  /*2b30*/  STS [UR37+0x120], R0 ;  /* 0x00012000ff007988 */ /* 0x0003e80008000825 */
[----:B-1-3-5:R-:W-:Y:S05]  /*2b40*/  CALL.REL.NOINC `($__internal_1_$__cuda_sm10x_tcgen05_guardrail_trap_phase_invalid_during_alloc) ;  /* 0x0000006c00407944 */ /* 0x02afea0003c00000 */
.L_x_48:
[----:B------:R-:W-:Y:S05]  /*2b50*/  WARPSYNC.ALL ;  /* 0x0000000000007948 */ /* 0x000fea0003800000 */
[----:B------:R-:W2:Y:S01]  /*2b60*/  S2UR UR6, SR_CgaCtaId ;  /* 0x00000000000679c3 */ /* 0x000ea20000008800 */
[----:B------:R-:W-:Y:S01]  /*2b70*/  UMOV UR4, 0x400 ;  /* 0x0000040000047882 */ /* 0x000fe20000000000 */
[----:B------:R-:W-:-:S06]  /*2b80*/  NOP ;  /* 0x0000000000007918 */ /* 0x000fcc0000000000 */
[----:B------:R-:W-:Y:S06]  /*2b90*/  BAR.ARV 0x6, 0xa0 ;  /* 0x0182800000007b1d */ /* 0x000fec0000002000 */
[----:B------:R-:W4:Y:S01]  /*2ba0*/  LDCU UR7, c[0x0][0x38c] ;  /* 0x00007180ff0777ac */ /* 0x000f220008000800 */
[----:B------:R-:W-:Y:S01]  /*2bb0*/  IMAD.MOV.U32 R11, RZ, RZ, 0x1 ;  /* 0x00000001ff0b7424 */ /* 0x000fe200078e00ff */
[----:B------:R-:W-:Y:S01]  /*2bc0*/  CS2R R8, SRZ ;  /* 0x0000000000087805 */ /* 0x000fe2000001ff00 */
[----:B------:R-:W-:Y:S01]  /*2bd0*/  IMAD.MOV.U32 R10, RZ, RZ, RZ ;  /* 0x000000ffff0a7224 */ /* 0x000fe200078e00ff */
[----:B------:R-:W-:Y:S01]  /*2be0*/  UMOV UR18, URZ ;  /* 0x000000ff00127c82 */ /* 0x000fe20008000000 */
[----:B------:R-:W-:Y:S01]  /*2bf0*/  UMOV UR17, URZ ;  /* 0x000000ff00117c82 */ /* 0x000fe20008000000 */
[----:B------:R-:W-:Y:S01]  /*2c00*/  UMOV UR20, 0x0 ;  /* 0x0000000000147882 */ /* 0x000fe20000000000 */
[----:B------:R-:W-:Y:S01]  /*2c10*/  UMOV UR21, 0x4400490 ;  /* 0x0440049000157882 */ /* 0x000fe20000000000 */
[----:B--2---:R-:W-:Y:S01]  /*2c20*/  ULEA UR6, UR6, UR4, 0x18 ;  /* 0x0000000406067291 */ /* 0x004fe2000f8ec0ff */
[----:B------:R-:W2:Y:S03]  /*2c30*/  LDCU UR4, c[0x0][0x38c] ;  /* 0x00007180ff0477ac */ /* 0x000ea60008000800 */
[----:B------:R-:W-:-:S02]  /*2c40*/  UIADD3 UR11, UPT, UPT, UR6, 0x6400, URZ ;  /* 0x00006400060b7890 */ /* 0x000fc4000fffe0ff */
[----:B----4-:R-:W-:-:S03]  /*2c50*/  UIADD3 UR7, UPT, UPT, UR7, 0x1f, URZ ;  /* 0x0000001f07077890 */ /* 0x010fc6000fffe0ff */
[----:B-1----:R-:W1:Y:S01]  /*2c60*/  LDS R0, [UR6+0x120] ;  /* 0x00012006ff007984 */ /* 0x002e620008000800 */
[----:B------:R-:W-:Y:S02]  /*2c70*/  UIADD3 UR12, UPT, UPT, UR6, 0x7400, URZ ;  /* 0x00007400060c7890 */ /* 0x000fe4000fffe0ff */
[----:B------:R-:W-:Y:S02]  /*2c80*/  USHF.R.S32.HI UR5, URZ, 0x1f, UR7 ;  /* 0x0000001fff057899 */ /* 0x000fe40008011407 */
[----:B------:R-:W-:Y:S02]  /*2c90*/  USHF.R.U32.HI UR11, URZ, 0x4, UR11 ;  /* 0x00000004ff0b7899 */ /* 0x000fe4000801160b */
[----:B------:R-:W-:Y:S02]  /*2ca0*/  ULEA.HI UR5, UR5, UR7, URZ, 0x5 ;  /* 0x0000000705057291 */ /* 0x000fe4000f8f28ff */
[----:B------:R-:W-:Y:S02]  /*2cb0*/  USHF.R.U32.HI UR12, URZ, 0x4, UR12 ;  /* 0x00000004ff0c7899 */ /* 0x000fe4000801160c */
[----:B------:R-:W-:-:S02]  /*2cc0*/  USHF.R.S32.HI UR5, URZ, 0x5, UR5 ;  /* 0x00000005ff057899 */ /* 0x000fc40008011405 */
[----:B------:R-:W-:Y:S02]  /*2cd0*/  ULOP3.LUT UR11, UR11, 0x3fff, URZ, 0xc0, !UPT ;  /* 0x00003fff0b0b7892 */ /* 0x000fe4000f8ec0ff */
[----:B------:R-:W-:Y:S02]  /*2ce0*/  UISETP.LT.AND UP0, UPT, UR5, 0x1, UPT ;  /* 0x000000010500788c */ /* 0x000fe4000bf01270 */
[----:B------:R-:W-:Y:S02]  /*2cf0*/  ULOP3.LUT UR12, UR12, 0x3fff, URZ, 0xc0, !UPT ;  /* 0x00003fff0c0c7892 */ /* 0x000fe4000f8ec0ff */
[----:B------:R-:W-:Y:S02]  /*2d00*/  USEL UR10, UR5, 0x1, !UP0 ;  /* 0x00000001050a7887 */ /* 0x000fe4000c000000 */
[----:B------:R-:W-:Y:S02]  /*2d10*/  ULOP3.LUT UR11, UR11, 0x10000, URZ, 0xfc, !UPT ;  /* 0x000100000b0b7892 */ /* 0x000fe4000f8efcff */
[----:B------:R-:W-:-:S02]  /*2d20*/  ULOP3.LUT UR12, UR12, 0x10000, URZ, 0xfc, !UPT ;  /* 0x000100000c0c7892 */ /* 0x000fc4000f8efcff */
[----:B------:R-:W-:Y:S02]  /*2d30*/  UIADD3 UR10, UPT, UPT, -UR10, URZ, URZ ;  /* 0x000000ff0a0a7290 */ /* 0x000fe4000fffe1ff */
[----:B--2---:R-:W-:Y:S01]  /*2d40*/  UISETP.GE.AND UP3, UPT, UR4, 0x1, UPT ;  /* 0x000000010400788c */ /* 0x004fe2000bf66270 */
[----:B-1----:R-:W-:-:S15]  /*2d50*/  R2UR UR19, R0 ;  /* 0x00000000001372ca */ /* 0x002fde00000e0000 */
.L_x_57:
[----:B------:R-:W-:Y:S02]  /*2d60*/  LEA R0, R10, UR6, 0x3 ;  /* 0x000000060a007c11 */ /* 0x000fe4000f8e18ff */
[----:B------:R-:W-:Y:S02]  /*2d70*/  SHF.L.U32 R2, R9, 0x1f, RZ ;  /* 0x0000001f09027819 */ /* 0x000fe400000006ff */
[----:B------:R-:W-:Y:S01]  /*2d80*/  PLOP3.LUT P0, PT, PT, PT, UP3, 0x80, 0x8 ;  /* 0x000000000008781c */ /* 0x000fe20003f0f038 */
[----:B------:R-:W-:Y:S01]  /*2d90*/  VIADD R3, R0, 0x80 ;  /* 0x0000008000037836 */ /* 0x000fe20000000000 */
[----:B-1----:R-:W1:Y:S02]  /*2da0*/  SYNCS.PHASECHK.TRANS64.TRYWAIT P1, [R0+URZ+0x70], R2 ;  /* 0x00007002000075a7 */ /* 0x002e6400080211ff */
[----:B-1--4-:R-:W-:Y:S09]  /*2db0*/  @!P1 BRA `(.L_x_51) ;  /* 0x0000006000a89947 */ /* 0x012ff20003800000 */
.L_x_134:
[----:B------:R-:W-:Y:S01]  /*2dc0*/  LEA R4, R10, UR6, 0x4 ;  /* 0x000000060a047c11 */ /* 0x000fe2000f8e20ff */
[----:B------:R-:W-:Y:S01]  /*2dd0*/  @UP3 ULEA UR4, UR17, UR6, 0x3 ;  /* 0x0000000611043291 */ /* 0x000fe2000f8e18ff */
[----:B------:R-:W-:Y:S01]  /*2de0*/  PLOP3.LUT P2, PT, PT, PT, PT, 0x80, 0x8 ;  /* 0x000000000008781c */ /* 0x000fe20003f4f070 */
[----:B------:R-:W-:Y:S01]  /*2df0*/  ULEA UR9, UR18, UR6, 0x3 ;  /* 0x0000000612097291 */ /* 0x000fe2000f8e18ff */
[----:B------:R-:W-:Y:S02]  /*2e00*/  PRMT R3, RZ, 0x654, R3 ;  /* 0x00000654ff037816 */ /* 0x000fe40000000003 */
[----:B------:R-:W2:Y:S01]  /*2e10*/  LDS.128 R4, [R4+0x100] ;  /* 0x0001000004047984 */ /* 0x000ea20000000c00 */
[----:B-1----:R-:W-:Y:S02]  /*2e20*/  @P0 SHF.L.U32 R2, R8, 0x1f, RZ ;  /* 0x0000001f08020819 */ /* 0x002fe400000006ff */
[----:B------:R-:W-:Y:S01]  /*2e30*/  SHF.L.U32 R0, R11, 0x1f, RZ ;  /* 0x0000001f0b007819 */ /* 0x000fe200000006ff */
[----:B------:R-:W-:Y:S01]  /*2e40*/  @!PT LDS RZ, [RZ] ;  /* 0x00000000fffff984 */ /* 0x000fe20000000800 */
[----:B------:R-:W-:Y:S01]  /*2e50*/  @!PT LDS RZ, [RZ] ;  /* 0x00000000fffff984 */ /* 0x000fe20000000800 */
[----:B------:R-:W-:Y:S01]  /*2e60*/  @!PT LDS RZ, [RZ] ;  /* 0x00000000fffff984 */ /* 0x000fe20000000800 */
[----:B------:R-:W-:Y:S01]  /*2e70*/  @!PT LDS RZ, [RZ] ;  /* 0x00000000fffff984 */ /* 0x000fe20000000800 */
[----:B------:R1:W-:Y:S06]  /*2e80*/  MEMBAR.ALL.CTA ;  /* 0x0000000000007992 */ /* 0x0003ec0000008000 */
[----:B-1----:R-:W1:Y:S02]  /*2e90*/  FENCE.VIEW.ASYNC.S ;  /* 0x00000000000073c6 */ /* 0x002e640000000000 */
[----:B-1----:R1:W-:Y:S01]  /*2ea0*/  SYNCS.ARRIVE.TRANS64.RED.A1T0 RZ, [R3+URZ], RZ ;  /* 0x000000ff03ff79a7 */ /* 0x0023e200081004ff */
[----:B------:R1:W4:Y:S01]  /*2eb0*/  @P0 SYNCS.PHASECHK.TRANS64.TRYWAIT P2, [UR4], R2 ;  /* 0x00000002ff0005a7 */ /* 0x0003220008041104 */
[----:B--2---:R-:W-:Y:S01]  /*2ec0*/  LOP3.LUT P1, RZ, R6, 0x1, RZ, 0xc0, !PT ;  /* 0x0000000106ff7812 */ /* 0x004fe2000782c0ff */
[----:B------:R-:W2:Y:S02]  /*2ed0*/  SYNCS.PHASECHK.TRANS64.TRYWAIT P0, [UR9+0xb0], R0 ;  /* 0x0000b000ff0075a7 */ /* 0x000ea40008001109 */
[----:B-12-4-:R-:W-:Y:S10]  /*2ee0*/  @!P0 BRA `(.L_x_52) ;  /* 0x0000006000708947 */ /* 0x016ff40003800000 */
.L_x_136:
[----:B------:R-:W-:Y:S01]  /*2ef0*/  IADD3 R10, PT, PT, R10, 0x1, RZ ;  /* 0x000000010a0a7810 */ /* 0x000fe20007ffe0ff */
[----:B------:R-:W-:Y:S06]  /*2f00*/  BRA.U !UP3, `(.L_x_53) ;  /* 0x000000010ba07547 */ /* 0x000fec000b800000 */
[----:B------:R-:W-:Y:S02]  /*2f10*/  ULEA.HI UR8, UR18, UR18, URZ, 0x1 ;  /* 0x0000001212087291 */ /* 0x000fe4000f8f08ff */
[----:B------:R-:W-:Y:S02]  /*2f20*/  UPLOP3.LUT UP4, UPT, UPT, UPT, UPT, 0x40, 0x4 ;  /* 0x000000000004789c */ /* 0x000fe40003f8e870 */
[----:B------:R-:W-:Y:S02]  /*2f30*/  USHF.L.U32 UR4, UR8, 0x7, URZ ;  /* 0x0000000708047899 */ /* 0x000fe400080006ff */
[----:B------:R-:W-:Y:S02]  /*2f40*/  ULOP3.LUT UR8, UR8, 0xffe, URZ, 0xc0, !UPT ;  /* 0x00000ffe08087892 */ /* 0x000fe4000f8ec0ff */
[----:B------:R-:W-:Y:S02]  /*2f50*/  ULOP3.LUT UR4, UR4, 0xffffff00, URZ, 0xc0, !UPT ;  /* 0xffffff0004047892 */ /* 0x000fe4000f8ec0ff */
[----:B------:R-:W-:-:S02]  /*2f60*/  UIADD3 UR8, UPT, UPT, -UR8, UR18, URZ ;  /* 0x0000001208087290 */ /* 0x000fc4000fffe1ff */
[----:B------:R-:W-:Y:S01]  /*2f70*/  UIADD3 UR4, UPT, UPT, UR19, UR4, URZ ;  /* 0x0000000413047290 */ /* 0x000fe2000fffe0ff */
[----:B------:R-:W-:Y:S01]  /*2f80*/  UMOV UR16, UR10 ;  /* 0x0000000a00107c82 */ /* 0x000fe20008000000 */
[----:B------:R-:W-:Y:S02]  /*2f90*/  UMOV UR15, UR5 ;  /* 0x00000005000f7c82 */ /* 0x000fe40008000000 */
[----:B------:R-:W-:Y:S01]  /*2fa0*/  ULEA UR8, UR8, UR4, 0x14 ;  /* 0x0000000408087291 */ /* 0x000fe2000f8ea0ff */
[----:B------:R-:W-:-:S11]  /*2fb0*/  UMOV UR14, UR17 ;  /* 0x00000011000e7c82 */ /* 0x000fd60008000000 */
.L_x_56:
[----:B------:R-:W-:Y:S02]  /*2fc0*/  UIADD3 UR16, UPT, UPT, UR16, 0x1, URZ ;  /* 0x0000000110107890 */ /* 0x000fe4000fffe0ff */
[----:B--2---:R-:W-:Y:S02]  /*2fd0*/  ULEA UR7, UR14, UR6, 0x3 ;  /* 0x000000060e077291 */ /* 0x004fe4000f8e18ff */
[----:B------:R-:W-:Y:S01]  /*2fe0*/  UISETP.NE.AND UP0, UPT, UR16, URZ, UPT ;  /* 0x000000ff1000728c */ /* 0x000fe2000bf05270 */
[----:B----4-:R-:W-:Y:S10]  /*2ff0*/  @P2 BRA `(.L_x_54) ;  /* 0x00000000000c2947 */ /* 0x010ff40003800000 */
[----:B-1----:R-:W-:Y:S04]  /*3000*/  SHF.L.U32 R2, R8, 0x1f, RZ ;  /* 0x0000001f08027819 */ /* 0x002fe800000006ff */
[----:B------:R-:W1:Y:S02]  /*3010*/  SYNCS.PHASECHK.TRANS64.TRYWAIT P0, [UR7], R2 ;  /* 0x00000002ff0075a7 */ /* 0x000e640008001107 */
[----:B-1----:R-:W-:Y:S05]  /*3020*/  @!P0 BRA `(.L_x_55) ;  /* 0x0000006000388947 */ /* 0x002fea0003800000 */
.L_x_54:
[----:B------:R-:W-:Y:S01]  /*3030*/  UISETP.NE.AND UP1, UPT, UR15, 0x1, UPT ;  /* 0x000000010f00788c */ /* 0x000fe2000bf25270 */
[----:B------:R-:W-:Y:S01]  /*3040*/  PLOP3.LUT P2, PT, PT, PT, PT, 0x80, 0x8 ;  /* 0x000000000008781c */ /* 0x000fe20003f4f070 */
[----:B------:R-:W-:Y:S02]  /*3050*/  UIADD3 UR17, UPT, UPT, UR14, 0x1, URZ ;  /* 0x000000010e117890 */ /* 0x000fe4000fffe0ff */
[----:B------:R-:W-:Y:S02]  /*3060*/  ULEA UR22, UR14, UR12, 0x9 ;  /* 0x0000000c0e167291 */ /* 0x000fe4000f8e48ff */
[----:B------:R-:W-:Y:S01]  /*3070*/  UISETP.NE.AND UP2, UPT, UR17, 0x2, UPT ;  /* 0x000000021100788c */ /* 0x000fe2000bf45270 */
[----:B------:R-:W-:Y:S01]  /*3080*/  PLOP3.LUT P0, PT, PT, PT, UP1, 0x80, 0x8 ;  /* 0x000000000008781c */ /* 0x000fe20003f0f018 */
[----:B------:R-:W-:Y:S02]  /*3090*/  ULEA UR24, UR14, UR11, 0x7 ;  /* 0x0000000b0e187291 */ /* 0x000fe4000f8e38ff */
[----:B------:R-:W-:Y:S02]  /*30a0*/  USEL UR13, URZ, 0x1, UP2 ;  /* 0x00000001ff0d7887 */ /* 0x000fe40009000000 */
[----:B------:R-:W-:Y:S02]  /*30b0*/  USEL UR17, UR17, URZ, UP2 ;  /* 0x000000ff11117287 */ /* 0x000fe40009000000 */
[----:B------:R-:W-:Y:S02]  /*30c0*/  UIADD3 UR7, UPT, UPT, UR7, 0x10, URZ ;  /* 0x0000001007077890 */ /* 0x000fe4000fffe0ff */
[----:B------:R-:W-:Y:S01]  /*30d0*/  @UP1 ULEA UR4, UR17, UR6, 0x3 ;  /* 0x0000000611041291 */ /* 0x000fe2000f8e18ff */
[----:B------:R-:W-:Y:S01]  /*30e0*/  LOP3.LUT R8, R8, UR13, RZ, 0x3c, !PT ;  /* 0x0000000d08087c12 */ /* 0x000fe2000f8e3cff */
[----:B------:R-:W-:Y:S01]  /*30f0*/  UMOV UR23, 0xc0004010 ;  /* 0xc000401000177882 */ /* 0x000fe20000000000 */
[----:B------:R-:W-:Y:S01]  /*3100*/  UMOV UR25, 0xc0004010 ;  /* 0xc000401000197882 */ /* 0x000fe20000000000 */
[----:B------:R-:W-:Y:S01]  /*3110*/  UIADD3 UR15, UPT, UPT, UR15, -0x1, URZ ;  /* 0xffffffff0f0f7890 */ /* 0x000fe2000fffe0ff */
[----:B-1----:R-:W-:Y:S01]  /*3120*/  @P0 SHF.L.U32 R0, R8, 0x1f, RZ ;  /* 0x0000001f08000819 */ /* 0x002fe200000006ff */
[----:B------:R-:W-:Y:S03]  /*3130*/  UMOV UR14, UR17 ;  /* 0x00000011000e7c82 */ /* 0x000fe60008000000 */
[----:B------:R2:W4:Y:S01]  /*3140*/  @P0 SYNCS.PHASECHK.TRANS64.TRYWAIT P2, [UR4], R0 ;  /* 0x00000000ff0005a7 */ /* 0x0005220008041104 */
[----:B------:R2:W-:Y:S01]  /*3150*/  UTCQMMA gdesc[UR24], gdesc[UR22], tmem[UR8], tmem[UR20], idesc[UR21], UP4 ;  /* 0x00ff1416180075ea */ /* 0x0005e2000a000308 */
[----:B------:R-:W-:Y:S01]  /*3160*/  UPLOP3.LUT UP4, UPT, UPT, UPT, UPT, 0x80, 0x8 ;  /* 0x000000000008789c */ /* 0x000fe20003f8f070 */
[----:B------:R2:W-:Y:S01]  /*3170*/  UTCBAR [UR7], URZ ;  /* 0x000000ff070073e9 */ /* 0x0005e200080000ff */
[----:B------:R-:W-:Y:S09]  /*3180*/  BRA.U UP0, `(.L_x_56) ;  /* 0xfffffffd008c7547 */ /* 0x000ff2000b83ffff */
.L_x_53:
[----:B------:R-:W-:Y:S01]  /*3190*/  UIADD3 UR18, UPT, UPT, UR18, 0x1, URZ ;  /* 0x0000000112127890 */ /* 0x000fe2000fffe0ff */
[C---:B------:R-:W-:Y:S01]  /*31a0*/  ISETP.NE.AND P0, PT, R10.reuse, 0x2, PT ;  /* 0x000000020a00780c */ /* 0x040fe20003f05270 */
[----:B------:R-:W-:Y:S02]  /*31b0*/  UIADD3 UR9, UPT, UPT, UR9, 0x90, URZ ;  /* 0x0000009009097890 */ /* 0x000fe4000fffe0ff */
[----:B------:R-:W-:Y:S01]  /*31c0*/  UISETP.NE.AND UP0, UPT, UR18, 0x4, UPT ;  /* 0x000000041200788c */ /* 0x000fe2000bf05270 */
[----:B-12---:R-:W-:Y:S02]  /*31d0*/  SEL R0, RZ, 0x1, P0 ;  /* 0x00000001ff007807 */ /* 0x006fe40000000000 */
[----:B------:R-:W-:Y:S01]  /*31e0*/  SEL R10, R10, RZ, P0 ;  /* 0x000000ff0a0a7207 */ /* 0x000fe20000000000 */
[----:B------:R-:W-:Y:S01]  /*31f0*/  USEL UR4, URZ, 0x1, UP0 ;  /* 0x00000001ff047887 */ /* 0x000fe20008000000 */
[----:B------:R-:W-:Y:S01]  /*3200*/  LOP3.LUT R9, R9, R0, RZ, 0x3c, !PT ;  /* 0x0000000009097212 */ /* 0x000fe200078e3cff */
[----:B------:R-:W-:Y:S01]  /*3210*/  USEL UR18, UR18, URZ, UP0 ;  /* 0x000000ff12127287 */ /* 0x000fe20008000000 */
[----:B------:R1:W-:Y:S03]  /*3220*/  UTCBAR [UR9], URZ ;  /* 0x000000ff090073e9 */ /* 0x0003e600080000ff */
[----:B------:R-:W-:Y:S01]  /*3230*/  LOP3.LUT R11, R11, UR4, RZ, 0x3c, !PT ;  /* 0x000000040b0b7c12 */ /* 0x000fe2000f8e3cff */
[----:B------:R-:W-:Y:S07]  /*3240*/  @P1 BRA `(.L_x_57) ;  /* 0xfffffff800c41947 */ /* 0x000fee000383ffff */
[----:B------:R-:W2:Y:S01]  /*3250*/  S2UR UR4, SR_CgaCtaId ;  /* 0x00000000000479c3 */ /* 0x000ea20000008800 */
[----:B------:R-:W-:Y:S01]  /*3260*/  ELECT P0, URZ, PT ;  /* 0x0000000000ff782f */ /* 0x000fe20003800000 */
[----:B------:R-:W-:Y:S01]  /*3270*/  IMAD.MOV.U32 R0, RZ, RZ, 0x1 ;  /* 0x00000001ff007424 */ /* 0x000fe200078e00ff */
[----:B------:R-:W-:Y:S01]  /*3280*/  UIADD3 UR6, UPT, UPT, UR6, 0xb0, URZ ;  /* 0x000000b006067890 */ /* 0x000fe2000fffe0ff */
[----:B------:R-:W-:Y:S01]  /*3290*/  SHF.L.U32 R2, R11, 0x1f, RZ ;  /* 0x0000001f0b027819 */ /* 0x000fe200000006ff */
[----:B------:R-:W-:-:S03]  /*32a0*/  UMOV UR5, 0x40 ;  /* 0x0000004000057882 */ /* 0x000fc60000000000 */
[----:B------:R-:W-:Y:S01]  /*32b0*/  UVIRTCOUNT.DEALLOC.SMPOOL 0x80 ;  /* 0x000000800000784c */ /* 0x000fe20000000000 */
[----:B--2---:R-:W-:Y:S02]  /*32c0*/  ULEA UR4, UR4, UR5, 0x18 ;  /* 0x0000000504047291 */ /* 0x004fe4000f8ec0ff */
[----:B------:R-:W-:-:S07]  /*32d0*/  ULEA UR5, UR18, UR6, 0x3 ;  /* 0x0000000612057291 */ /* 0x000fce000f8e18ff */
[----:B------:R2:W-:Y:S02]  /*32e0*/  @P0 STS.U8 [UR4+0x1c], R0 ;  /* 0x00001c00ff000988 */ /* 0x0005e40008000004 */
[----:B------:R-:W3:Y:S02]  /*32f0*/  SYNCS.PHASECHK.TRANS64.TRYWAIT P0, [UR5], R2 ;  /* 0x00000002ff0075a7 */ /* 0x000ee40008001105 */
[----:B--23--:R-:W-:Y:S05]  /*3300*/  @!P0 BRA `(.L_x_58) ;  /* 0x0000005c00988947 */ /* 0x00cfea0003800000 */
.L_x_139:
[----:B------:R-:W-:-:S04]  /*3310*/  UIADD3 UR7, UPT, UPT, UR18, 0x1, URZ ;  /* 0x0000000112077890 */ /* 0x000fc8000fffe0ff */
[----:B------:R-:W-:-:S04]  /*3320*/  UISETP.NE.AND UP0, UPT, UR7, 0x4, UPT ;  /* 0x000000040700788c */ /* 0x000fc8000bf05270 */
[----:B------:R-:W-:Y:S02]  /*3330*/  USEL UR8, URZ, 0x1, UP0 ;  /* 0x00000001ff087887 */ /* 0x000fe40008000000 */
[----:B------:R-:W-:-:S04]  /*3340*/  USEL UR7, UR7, URZ, UP0 ;  /* 0x000000ff07077287 */ /* 0x000fc80008000000 */
[----:B------:R-:W-:Y:S01]  /*3350*/  ULEA UR5, UR7, UR6, 0x3 ;  /* 0x0000000607057291 */ /* 0x000fe2000f8e18ff */
[----:B--2---:R-:W-:-:S04]  /*3360*/  LOP3.LUT R2, R11, UR8, RZ, 0x3c, !PT ;  /* 0x000000080b027c12 */ /* 0x004fc8000f8e3cff */
[----:B------:R-:W-:-:S04]  /*3370*/  SHF.L.U32 R3, R2, 0x1f, RZ ;  /* 0x0000001f02037819 */ /* 0x000fc800000006ff */
[----:B------:R-:W2:Y:S02]  /*3380*/  SYNCS.PHASECHK.TRANS64.TRYWAIT P0, [UR5], R3 ;  /* 0x00000003ff0075a7 */ /* 0x000ea40008001105 */
[----:B--2---:R-:W-:Y:S05]  /*3390*/  @!P0 BRA `(.L_x_59) ;  /* 0x0000005c008c8947 */ /* 0x004fea0003800000 */
.L_x_141:
[----:B------:R-:W-:-:S04]  /*33a0*/  UIADD3 UR7, UPT, UPT, UR7, 0x1, URZ ;  /* 0x0000000107077890 */ /* 0x000fc8000fffe0ff */
[----:B------:R-:W-:-:S04]  /*33b0*/  UISETP.NE.AND UP0, UPT, UR7, 0x4, UPT ;  /* 0x000000040700788c */ /* 0x000fc8000bf05270 */
[----:B------:R-:W-:Y:S02]  /*33c0*/  USEL UR8, URZ, 0x1, UP0 ;  /* 0x00000001ff087887 */ /* 0x000fe40008000000 */
[----:B------:R-:W-:-:S04]  /*33d0*/  USEL UR7, UR7, URZ, UP0 ;  /* 0x000000ff07077287 */ /* 0x000fc80008000000 */
[----:B------:R-:W-:Y:S01]  /*33e0*/  ULEA UR5, UR7, UR6, 0x3 ;  /* 0x0000000607057291 */ /* 0x000fe2000f8e18ff */
[----:B------:R-:W-:-:S04]  /*33f0*/  LOP3.LUT R2, R2, UR8, RZ, 0x3c, !PT ;  /* 0x0000000802027c12 */ /* 0x000fc8000f8e3cff */
[----:B--2---:R-:W-:-:S04]  /*3400*/  SHF.L.U32 R3, R2, 0x1f, RZ ;  /* 0x0000001f02037819 */ /* 0x004fc800000006ff */
[----:B------:R-:W2:Y:S02]  /*3410*/  SYNCS.PHASECHK.TRANS64.TRYWAIT P0, [UR5], R3 ;  /* 0x00000003ff0075a7 */ /* 0x000ea40008001105 */
[----:B--2---:R-:W-:Y:S05]  /*3420*/  @!P0 BRA `(.L_x_60) ;  /* 0x0000005c00808947 */ /* 0x004fea0003800000 */
.L_x_143:
[----:B------:R-:W-:-:S04]  /*3430*/  UIADD3 UR7, UPT, UPT, UR7, 0x1, URZ ;  /* 0x0000000107077890 */ /* 0x000fc8000fffe0ff */
[----:B------:R-:W-:-:S04]  /*3440*/  UISETP.NE.AND UP0, UPT, UR7, 0x4, UPT ;  /* 0x000000040700788c */ /* 0x000fc8000bf05270 */
[----:B------:R-:W-:Y:S02]  /*3450*/  USEL UR5, URZ, 0x1, UP0 ;  /* 0x00000001ff057887 */ /* 0x000fe40008000000 */
[----:B------:R-:W-:-:S04]  /*3460*/  USEL UR7, UR7, URZ, UP0 ;  /* 0x000000ff07077287 */ /* 0x000fc80008000000 */
[----:B------:R-:W-:Y:S01]  /*3470*/  ULEA UR7, UR7, UR6, 0x3 ;  /* 0x0000000607077291 */ /* 0x000fe2000f8e18ff */
[----:B------:R-:W-:-:S04]  /*3480*/  LOP3.LUT R2, R2, UR5, RZ, 0x3c, !PT ;  /* 0x0000000502027c12 */ /* 0x000fc8000f8e3cff */
[----:B------:R-:W-:-:S04]  /*3490*/  SHF.L.U32 R2, R2, 0x1f, RZ ;  /* 0x0000001f02027819 */ /* 0x000fc800000006ff */
[----:B------:R-:W3:Y:S02]  /*34a0*/  SYNCS.PHASECHK.TRANS64.TRYWAIT P0, [UR7], R2 ;  /* 0x00000002ff0075a7 */ /* 0x000ee40008001107 */
[----:B---3--:R-:W-:Y:S05]  /*34b0*/  @!P0 BRA `(.L_x_61) ;  /* 0x0000005c00748947 */ /* 0x008fea0003800000 */
.L_x_145:
[----:B------:R-:W-:Y:S01]  /*34c0*/  NOP ;  /* 0x0000000000007918 */ /* 0x000fe20000000000 */
[----:B--2---:R-:W2:Y:S01]  /*34d0*/  LDS R0, [UR4+0x14] ;  /* 0x00001404ff007984 */ /* 0x004ea20008000800 */
[----:B------:R-:W-:Y:S01]  /*34e0*/  ULOP3.LUT UR6, UR19, 0xffff, URZ, 0xc0, !UPT ;  /* 0x0000ffff13067892 */ /* 0x000fe2000f8ec0ff */
[----:B------:R-:W-:Y:S01]  /*34f0*/  UMOV UR8, 0xffff ;  /* 0x0000ffff00087882 */ /* 0x000fe20000000000 */
[----:B------:R-:W-:Y:S02]  /*3500*/  UMOV UR5, 0x1 ;  /* 0x0000000100057882 */ /* 0x000fe40000000000 */
[----:B------:R-:W-:-:S04]  /*3510*/  USHF.R.U32.HI UR6, URZ, 0x5, UR6 ;  /* 0x00000005ff067899 */ /* 0x000fc80008011606 */
[----:B------:R-:W-:Y:S02]  /*3520*/  USHF.L.U32 UR8, UR8, UR6, URZ ;  /* 0x0000000608087299 */ /* 0x000fe400080006ff */
[----:B------:R-:W-:-:S04]  /*3530*/  USHF.L.U32 UR5, UR5, UR6, URZ ;  /* 0x0000000605057299 */ /* 0x000fc800080006ff */
[----:B--2---:R-:W-:-:S04]  /*3540*/  LOP3.LUT R0, R0, UR8, RZ, 0xc0, !PT ;  /* 0x0000000800007c12 */ /* 0x004fc8000f8ec0ff */
[----:B------:R-:W-:-:S13]  /*3550*/  ISETP.NE.AND P0, PT, R0, UR8, PT ;  /* 0x0000000800007c0c */ /* 0x000fda000bf05270 */
[----:B------:R-:W-:Y:S05]  /*3560*/  @P0 BRA `(.L_x_62) ;  /* 0x0000000000580947 */ /* 0x000fea0003800000 */
[----:B------:R-:W2:Y:S02]  /*3570*/  LDS R0, [UR4+0x18] ;  /* 0x00001804ff007984 */ /* 0x000ea40008000800 */
[----:B--2---:R-:W-:-:S04]  /*3580*/  LOP3.LUT R0, R0, UR5, RZ, 0xc0, !PT ;  /* 0x0000000500007c12 */ /* 0x004fc8000f8ec0ff */
[----:B------:R-:W-:-:S13]  /*3590*/  ISETP.NE.AND P0, PT, R0, UR5, PT ;  /* 0x0000000500007c0c */ /* 0x000fda000bf05270 */
[----:B------:R-:W-:Y:S05]  /*35a0*/  @P0 BRA `(.L_x_63) ;  /* 0x00000000003c0947 */ /* 0x000fea0003800000 */
[----:B------:R-:W2:Y:S01]  /*35b0*/  S2R R2, SR_LANEID ;  /* 0x0000000000027919 */ /* 0x000ea20000000000 */
[----:B------:R-:W-:Y:S01]  /*35c0*/  ULOP3.LUT UR8, URZ, UR8, URZ, 0x33, !UPT ;  /* 0x00000008ff087292 */ /* 0x000fe2000f8e33ff */
[----:B------:R-:W-:Y:S02]  /*35d0*/  VOTEU.ANY UR7, UPT, PT ;  /* 0x0000000000077886 */ /* 0x000fe400038e0100 */
[----:B------:R-:W-:-:S03]  /*35e0*/  UFLO.U32 UR7, UR7 ;  /* 0x00000007000772bd */ /* 0x000fc600080e0000 */
[----:B------:R-:W-:-:S04]  /*35f0*/  IMAD.U32 R0, RZ, RZ, UR8 ;  /* 0x00000008ff007e24 */ /* 0x000fc8000f8e00ff */
[----:B------:R3:W1:Y:S02]  /*3600*/  REDUX UR6, R0 ;  /* 0x00000000000673c4 */ /* 0x0006640000000000 */
[----:B------:R1:W-:Y:S01]  /*3610*/  UTCATOMSWS.AND URZ, UR8 ;  /* 0x0000000800ff79e3 */ /* 0x0003e20008000000 */
[----:B--2---:R-:W-:Y:S02]  /*3620*/  ISETP.EQ.U32.AND P0, PT, R2, UR7, PT ;  /* 0x0000000702007c0c */ /* 0x004fe4000bf02070 */
[----:B---3--:R-:W-:Y:S02]  /*3630*/  LOP3.LUT R0, RZ, UR5, RZ, 0x33, !PT ;  /* 0x00000005ff007c12 */ /* 0x008fe4000f8e33ff */
[----:B-1----:R-:W-:Y:S02]  /*3640*/  MOV R2, UR6 ;  /* 0x0000000600027c02 */ /* 0x002fe40008000f00 */
[----:B------:R-:W1:Y:S07]  /*3650*/  REDUX UR5, R0 ;  /* 0x00000000000573c4 */ /* 0x000e6e0000000000 */
[----:B------:R2:W-:Y:S01]  /*3660*/  @P0 ATOMS.AND RZ, [UR4+0x14], R2 ;  /* 0x00001402ffff098c */ /* 0x0005e2000a800004 */
[----:B-1----:R-:W-:-:S05]  /*3670*/  IMAD.U32 R0, RZ, RZ, UR5 ;  /* 0x00000005ff007e24 */ /* 0x002fca000f8e00ff */
[----:B------:R2:W-:Y:S01]  /*3680*/  @P0 ATOMS.AND RZ, [UR4+0x18], R0 ;  /* 0x00001800ffff098c */ /* 0x0005e2000a800004 */
[----:B------:R-:W-:Y:S05]  /*3690*/  BRA `(.L_x_64) ;  /* 0x0000000000147947 */ /* 0x000fea0003800000 */
.L_x_63:
[----:B------:R-:W-:Y:S02]  /*36a0*/  MOV R2, 0x36c0 ;  /* 0x000036c000027802 */ /* 0x000fe40000000f00 */
[----:B-1--45:R-:W-:Y:S05]  /*36b0*/  CALL.REL.NOINC `($__internal_0_$__cuda_sm10x_tcgen05_guardrail_trap_col_being_dealloced_not_returned_by_alloc) ;  /* 0x0000006000587944 */ /* 0x032fea0003c00000 */
[----:B------:R-:W-:Y:S05]  /*36c0*/  BRA `(.L_x_64) ;  /* 0x0000000000087947 */ /* 0x000fea0003800000 */
.L_x_62:
[----:B------:R-:W-:Y:S02]  /*36d0*/  MOV R2, 0x36f0 ;  /* 0x000036f000027802 */ /* 0x000fe40000000f00 */
[----:B-1--45:R-:W-:Y:S05]  /*36e0*/  CALL.REL.NOINC `($__internal_2_$__cuda_sm10x_tcgen05_guardrail_trap_unallocated_columns_being_dealloced) ;  /* 0x0000006000647944 */ /* 0x032fea0003c00000 */
.L_x_64:
[----:B------:R-:W-:Y:S01]  /*36f0*/  NOP ;  /* 0x0000000000007918 */ /* 0x000fe20000000000 */
[----:B------:R-:W-:Y:S05]  /*3700*/  EXIT ;  /* 0x000000000000794d */ /* 0x000fea0003800000 */
.L_x_46:
[----:B------:R-:W-:-:S09]  /*3710*/  UISETP.NE.OR UP2, UPT, UR8, 0x3, !UP2 ;  /* 0x000000030800788c */ /* 0x000fd2000d745670 */
[----:B------:R-:W-:Y:S05]  /*3720*/  BRA.U UP2, `(.L_x_65) ;  /* 0x0000001102087547 */ /* 0x000fea000b800000 */
[----:B------:R-:W1:Y:S01]  /*3730*/  LDC R0, c[0x0][0xb30] ;  /* 0x0002cc00ff007b82 */ /* 0x000e620000000800 */
[----:B------:R-:W2:Y:S01]  /*3740*/  LDCU.64 UR8, c[0x0][0x888] ;  /* 0x00011100ff0877ac */ /* 0x000ea20008000a00 */
[----:B------:R-:W-:Y:S02]  /*3750*/  HFMA2 R27, -RZ, RZ, 0, 0 ;  /* 0x00000000ff1b7431 */ /* 0x000fe400000001ff */
[----:B------:R-:W-:Y:S01]  /*3760*/  IMAD.MOV.U32 R29, RZ, RZ, 0x1 ;  /* 0x00000001ff1d7424 */ /* 0x000fe200078e00ff */
[----:B------:R-:W-:Y:S01]  /*3770*/  MOV R25, 0x1000 ;  /* 0x0000100000197802 */ /* 0x000fe20000000f00 */
[----:B------:R-:W4:Y:S01]  /*3780*/  LDCU.64 UR4, c[0x0][0x890] ;  /* 0x00011200ff0477ac */ /* 0x000f220008000a00 */
[----:B------:R-:W-:Y:S01]  /*3790*/  IMAD.MOV.U32 R28, RZ, RZ, RZ ;  /* 0x000000ffff1c7224 */ /* 0x000fe200078e00ff */
[----:B------:R-:W3:Y:S01]  /*37a0*/  LDC R24, c[0x0][0x370] ;  /* 0x0000dc00ff187b82 */ /* 0x000ee20000000800 */
[----:B------:R-:W-:Y:S01]  /*37b0*/  UMOV UR7, 0x400 ;  /* 0x0000040000077882 */ /* 0x000fe20000000000 */
[----:B------:R-:W-:-:S02]  /*37c0*/  UPLOP3.LUT UP1, UPT, UPT, UPT, UPT, 0x40, 0x4 ;  /* 0x000000000004789c */ /* 0x000fc40003f2e870 */
[----:B------:R-:W-:-:S04]  /*37d0*/  ULEA UR7, UR37, UR7, 0x18 ;  /* 0x0000000725077291 */ /* 0x000fc8000f8ec0ff */
[----:B------:R-:W3:Y:S01]  /*37e0*/  LDC R3, c[0x0][0xb0c] ;  /* 0x0002c300ff037b82 */ /* 0x000ee20000000800 */
[----:B------:R-:W-:Y:S02]  /*37f0*/  UIADD3 UR13, UPT, UPT, UR7, 0x38, URZ ;  /* 0x00000038070d7890 */ /* 0x000fe4000fffe0ff */
[----:B--2---:R-:W-:Y:S02]  /*3800*/  UISETP.NE.U32.AND UP2, UPT, UR8, URZ, UPT ;  /* 0x000000ff0800728c */ /* 0x004fe4000bf45070 */
[----:B------:R-:W-:Y:S02]  /*3810*/  UIADD3 UR33, UPT, UPT, UR7, 0x20, URZ ;  /* 0x0000002007217890 */ /* 0x000fe4000fffe0ff */
[----:B----4-:R-:W-:Y:S01]  /*3820*/  UISETP.NE.U32.AND UP3, UPT, UR4, URZ, UPT ;  /* 0x000000ff0400728c */ /* 0x010fe2000bf65070 */
[----:B------:R-:W2:Y:S01]  /*3830*/  LDC R18, c[0x0][0xb20] ;  /* 0x0002c800ff127b82 */ /* 0x000ea20000000800 */
[----:B-1----:R-:W-:Y:S01]  /*3840*/  ISETP.NE.AND P1, PT, R0, 0x1, PT ;  /* 0x000000010000780c */ /* 0x002fe20003f25270 */
[----:B------:R-:W-:-:S02]  /*3850*/  UISETP.NE.AND.EX UP2, UPT, UR9, URZ, UPT, UP2 ;  /* 0x000000ff0900728c */ /* 0x000fc4000bf45320 */
[----:B------:R-:W-:Y:S02]  /*3860*/  UIADD3 UR25, UPT, UPT, UR7, 0x28, URZ ;  /* 0x0000002807197890 */ /* 0x000fe4000fffe0ff */
[----:B------:R-:W-:Y:S02]  /*3870*/  UIADD3 UR17, UPT, UPT, UR7, 0x30, URZ ;  /* 0x0000003007117890 */ /* 0x000fe4000fffe0ff */
[----:B------:R-:W1:Y:S01]  /*3880*/  LDC.64 R30, c[0x0][0x348] ;  /* 0x0000d200ff1e7b82 */ /* 0x000e620000000a00 */
[----:B------:R-:W-:Y:S02]  /*3890*/  UPRMT UR13, UR37, 0x654, UR13 ;  /* 0x00000654250d7896 */ /* 0x000fe4000800000d */
[----:B------:R-:W-:-:S05]  /*38a0*/  UISETP.NE.AND.EX UP3, UPT, UR5, URZ, UPT, UP3 ;  /* 0x000000ff0500728c */ /* 0x000fca000bf65330 */
[----:B------:R-:W4:Y:S08]  /*38b0*/  LDC.64 R16, c[0x0][0xb10] ;  /* 0x0002c400ff107b82 */ /* 0x000f300000000a00 */
[----:B------:R-:W1:Y:S08]  /*38c0*/  LDC.64 R6, c[0x0][0xb18] ;  /* 0x0002c600ff067b82 */ /* 0x000e700000000a00 */
[----:B------:R-:W1:Y:S08]  /*38d0*/  LDC.64 R4, c[0x0][0xb28] ;  /* 0x0002ca00ff047b82 */ /* 0x000e700000000a00 */
[----:B--23--:R-:W1:Y:S02]  /*38e0*/  LDC R19, c[0x0][0x374] ;  /* 0x0000dd00ff137b82 */ /* 0x00ce640000000800 */
.L_x_76:
[C---:B------:R-:W-:Y:S02]  /*38f0*/  LEA R0, R28.reuse, UR7, 0x3 ;  /* 0x000000071c007c11 */ /* 0x040fe4000f8e18ff */
[----:B------:R-:W-:Y:S02]  /*3900*/  SHF.L.U32 R2, R27, 0x1f, RZ ;  /* 0x0000001f1b027819 */ /* 0x000fe400000006ff */
[----:B------:R-:W-:Y:S02]  /*3910*/  LEA R20, R28, UR7, 0x4 ;  /* 0x000000071c147c11 */ /* 0x000fe4000f8e20ff */
[----:B--2---:R-:W2:Y:S02]  /*3920*/  SYNCS.PHASECHK.TRANS64.TRYWAIT P0, [R0+URZ+0x70], R2 ;  /* 0x00007002000075a7 */ /* 0x004ea400080011ff */
[----:B--2---:R-:W-:Y:S05]  /*3930*/  @!P0 BRA `(.L_x_66) ;  /* 0x00000058006c8947 */ /* 0x004fea0003800000 */
.L_x_146:
[----:B------:R-:W-:Y:S01]  /*3940*/  ISETP.GE.AND P0, PT, R40, 0x1, PT ;  /* 0x000000012800780c */ /* 0x000fe20003f06270 */
[----:B------:R-:W3:Y:S01]  /*3950*/  LDS.128 R20, [R20+0x100] ;  /* 0x0001000014147984 */ /* 0x000ee20000000c00 */
[----:B--2---:R-:W-:Y:S01]  /*3960*/  VIADD R0, R0, 0x80 ;  /* 0x0000008000007836 */ /* 0x004fe20000000000 */
[----:B------:R-:W-:Y:S01]  /*3970*/  @!PT LDS RZ, [RZ] ;  /* 0x00000000fffff984 */ /* 0x000fe20000000800 */
[----:B------:R-:W-:Y:S01]  /*3980*/  @!PT LDS RZ, [RZ] ;  /* 0x00000000fffff984 */ /* 0x000fe20000000800 */
[----:B------:R-:W-:Y:S01]  /*3990*/  @!PT LDS RZ, [RZ] ;  /* 0x00000000fffff984 */ /* 0x000fe20000000800 */
[----:B------:R-:W-:Y:S01]  /*39a0*/  @!PT LDS RZ, [RZ] ;  /* 0x00000000fffff984 */ /* 0x000fe20000000800 */
[----:B------:R2:W-:Y:S06]  /*39b0*/  MEMBAR.ALL.CTA ;  /* 0x0000000000007992 */ /* 0x0005ec0000008000 */
[----:B--2---:R-:W2:Y:S01]  /*39c0*/  FENCE.VIEW.ASYNC.S ;  /* 0x00000000000073c6 */ /* 0x004ea20000000000 */
[----:B------:R-:W-:Y:S04]  /*39d0*/  PRMT R0, RZ, 0x654, R0 ;  /* 0x00000654ff007816 */ /* 0x000fe80000000000 */
[----:B--2---:R2:W-:Y:S01]  /*39e0*/  SYNCS.ARRIVE.TRANS64.RED.A1T0 RZ, [R0+URZ], RZ ;  /* 0x000000ff00ff79a7 */ /* 0x0045e200081004ff */
[----:B---3--:R-:W-:Y:S11]  /*39f0*/  LOP3.LUT P3, RZ, R22, 0x1, RZ, 0xc0, !PT ;  /* 0x0000000116ff7812 */ /* 0x008ff6000786c0ff */
[----:B------:R-:W-:Y:S02]  /*3a00*/  @!UPT UIADD3 URZ, UPT, UPT, URZ, URZ, URZ ;  /* 0x000000fffffff290 */ /* 0x000fe4000fffe0ff */
[----:B------:R-:W-:Y:S02]  /*3a10*/  @P3 MOV R11, R20 ;  /* 0x00000014000b3202 */ /* 0x000fe40000000f00 */
[----:B------:R-:W-:Y:S01]  /*3a20*/  @P3 LOP3.LUT R10, R21, 0xffff, RZ, 0xc0, !PT ;  /* 0x0000ffff150a3812 */ /* 0x000fe200078ec0ff */
[----:B--2---:R-:W-:Y:S06]  /*3a30*/  @!P0 BRA `(.L_x_67) ;  /* 0x0000000000a48947 */ /* 0x004fec0003800000 */
[-C--:B-1----:R-:W-:Y:S01]  /*3a40*/  IMAD.HI.U32 R0, R19, R7.reuse, RZ ;  /* 0x0000000713007227 */ /* 0x082fe200078e00ff */
[----:B------:R-:W-:Y:S02]  /*3a50*/  ISETP.NE.AND P0, PT, R6, 0x1, PT ;  /* 0x000000010600780c */ /* 0x000fe40003f05270 */
[----:B------:R-:W-:Y:S01]  /*3a60*/  ISETP.NE.AND P2, PT, R40, 0x1, PT ;  /* 0x000000012800780c */ /* 0x000fe20003f45270 */
[----:B----4-:R-:W-:Y:S01]  /*3a70*/  IMAD.HI.U32 R9, R24, R16, RZ ;  /* 0x0000001018097227 */ /* 0x010fe200078e00ff */
[----:B------:R-:W-:Y:S02]  /*3a80*/  SHF.R.U32.HI R0, RZ, R18, R0 ;  /* 0x00000012ff007219 */ /* 0x000fe40000011600 */
[----:B------:R-:W-:Y:S01]  /*3a90*/  ISETP.NE.AND P4, PT, R3, 0x1, PT ;  /* 0x000000010300780c */ /* 0x000fe20003f85270 */
[----:B------:R-:W-:Y:S01]  /*3aa0*/  IMAD.HI.U32 R13, R10, R7, RZ ;  /* 0x000000070a0d7227 */ /* 0x000fe200078e00ff */
[----:B------:R-:W-:Y:S02]  /*3ab0*/  SHF.R.U32.HI R9, RZ, R17, R9 ;  /* 0x00000011ff097219 */ /* 0x000fe40000011609 */
[----:B------:R-:W-:Y:S01]  /*3ac0*/  SEL R0, R19, R0, !P0 ;  /* 0x0000000013007207 */ /* 0x000fe20004000000 */
[----:B------:R-:W-:Y:S01]  /*3ad0*/  IMAD.HI.U32 R12, R11, R16, RZ ;  /* 0x000000100b0c7227 */ /* 0x000fe200078e00ff */
[----:B------:R-:W-:Y:S03]  /*3ae0*/  SEL R9, R24, R9, !P4 ;  /* 0x0000000918097207 */ /* 0x000fe60006000000 */
[-C--:B------:R-:W-:Y:S01]  /*3af0*/  IMAD.HI.U32 R8, R0, R4.reuse, RZ ;  /* 0x0000000400087227 */ /* 0x080fe200078e00ff */
[----:B------:R-:W-:Y:S03]  /*3b00*/  SHF.R.U32.HI R12, RZ, R17, R12 ;  /* 0x00000011ff0c7219 */ /* 0x000fe6000001160c */
[----:B------:R-:W-:Y:S01]  /*3b10*/  IMAD.HI.U32 R2, R9, R4, RZ ;  /* 0x0000000409027227 */ /* 0x000fe200078e00ff */
[-C--:B------:R-:W-:Y:S02]  /*3b20*/  @P2 SHF.R.U32.HI R0, RZ, R5.reuse, R8 ;  /* 0x00000005ff002219 */ /* 0x080fe40000011608 */
[----:B------:R-:W-:Y:S02]  /*3b30*/  SHF.R.U32.HI R8, RZ, R18, R13 ;  /* 0x00000012ff087219 */ /* 0x000fe4000001160d */
[----:B------:R-:W-:Y:S01]  /*3b40*/  @P2 SHF.R.U32.HI R9, RZ, R5, R2 ;  /* 0x00000005ff092219 */ /* 0x000fe20000011602 */
[----:B------:R-:W-:Y:S01]  /*3b50*/  IMAD R0, R40, R0, RZ ;  /* 0x0000000028007224 */ /* 0x000fe200078e02ff */
[----:B------:R-:W-:Y:S02]  /*3b60*/  SEL R8, R10, R8, !P0 ;  /* 0x000000080a087207 */ /* 0x000fe40004000000 */
[----:B------:R-:W-:Y:S01]  /*3b70*/  SEL R2, R11, R12, !P4 ;  /* 0x0000000c0b027207 */ /* 0x000fe20006000000 */
[----:B------:R-:W-:Y:S01]  /*3b80*/  IMAD R12, R40, R9, RZ ;  /* 0x00000009280c7224 */ /* 0x000fe200078e02ff */
[C---:B------:R-:W-:Y:S01]  /*3b90*/  ISETP.GE.AND P0, PT, R8.reuse, R0, PT ;  /* 0x000000000800720c */ /* 0x040fe20003f06270 */
[----:B------:R-:W-:Y:S03]  /*3ba0*/  IMAD.HI.U32 R0, R8, R4, RZ ;  /* 0x0000000408007227 */ /* 0x000fe600078e00ff */
[----:B------:R-:W-:Y:S02]  /*3bb0*/  ISETP.GE.OR P0, PT, R2, R12, P0 ;  /* 0x0000000c0200720c */ /* 0x000fe40000706670 */
[-C--:B------:R-:W-:Y:S04]  /*3bc0*/  SHF.R.U32.HI R0, RZ, R5.reuse, R0 ;  /* 0x00000005ff007219 */ /* 0x080fe80000011600 */
[----:B------:R-:W-:Y:S05]  /*3bd0*/  SEL R13, R8, R0, !P2 ;  /* 0x00000000080d7207 */ /* 0x000fea0005000000 */
[----:B------:R-:W-:Y:S02]  /*3be0*/  IMAD.MOV R12, RZ, RZ, -R13 ;  /* 0x000000ffff0c7224 */ /* 0x000fe400078e0a0d */
[----:B------:R-:W-:Y:S04]  /*3bf0*/  @!P0 IMAD.HI.U32 R0, R2, R4, RZ ;  /* 0x0000000402008227 */ /* 0x000fe800078e00ff */
[----:B------:R-:W-:Y:S01]  /*3c00*/  IMAD R12, R40, R12, R8 ;  /* 0x0000000c280c7224 */ /* 0x000fe200078e0208 */
[----:B------:R-:W-:Y:S04]  /*3c10*/  @!P0 SHF.R.U32.HI R0, RZ, R5, R0 ;  /* 0x00000005ff008219 */ /* 0x000fe80000011600 */
[----:B------:R-:W-:Y:S04]  /*3c20*/  @!P0 SEL R0, R2, R0, !P2 ;  /* 0x0000000002008207 */ /* 0x000fe80005000000 */
[----:B------:R-:W-:Y:S01]  /*3c30*/  @!P0 IADD3 R13, PT, PT, R13, -R0, RZ ;  /* 0x800000000d0d8210 */ /* 0x000fe20007ffe0ff */
[----:B------:R-:W-:Y:S01]  /*3c40*/  @!P0 IMAD R0, R9, R12, R0 ;  /* 0x0000000c09008224 */ /* 0x000fe200078e0200 */
[----:B------:R-:W-:Y:S01]  /*3c50*/  IADD3 R9, PT, PT, -R8, RZ, RZ ;  /* 0x000000ff08097210 */ /* 0x000fe20007ffe1ff */
[--C-:B------:R-:W-:Y:S02]  /*3c60*/  IMAD.MOV R12, RZ, RZ, -R2.reuse ;  /* 0x000000ffff0c7224 */ /* 0x100fe400078e0a02 */
[----:B------:R-:W-:Y:S02]  /*3c70*/  @!P0 IMAD R8, R13, R40, R2 ;  /* 0x000000280d088224 */ /* 0x000fe400078e0202 */
[----:B------:R-:W-:Y:S02]  /*3c80*/  @!P0 IMAD.MOV.U32 R2, RZ, RZ, R0 ;  /* 0x000000ffff028224 */ /* 0x000fe400078e0000 */
[----:B------:R-:W-:Y:S02]  /*3c90*/  IMAD R11, R3, R12, R11 ;  /* 0x0000000c030b7224 */ /* 0x000fe400078e020b */
[----:B------:R-:W-:Y:S02]  /*3ca0*/  IMAD R10, R6, R9, R10 ;  /* 0x00000009060a7224 */ /* 0x000fe400078e020a */
[----:B------:R-:W-:Y:S02]  /*3cb0*/  IMAD R11, R2, R3, R11 ;  /* 0x00000003020b7224 */ /* 0x000fe400078e020b */
[----:B------:R-:W-:Y:S02]  /*3cc0*/  IMAD R10, R8, R6, R10 ;  /* 0x00000006080a7224 */ /* 0x000fe400078e020a */
.L_x_67:
[----:B------:R-:W-:Y:S05]  /*3cd0*/  BRA.U UP1, `(.L_x_68) ;  /* 0x0000000101107547 */ /* 0x000fea000b800000 */
[----:B------:R-:W-:Y:S04]  /*3ce0*/  MOV R2, UR6 ;  /* 0x0000000600027c02 */ /* 0x000fe80008000f00 */
[----:B------:R-:W-:Y:S04]  /*3cf0*/  SHF.L.U32 R2, R2, 0x1f, RZ ;  /* 0x0000001f02027819 */ /* 0x000fe800000006ff */
[----:B------:R-:W2:Y:S02]  /*3d00*/  SYNCS.PHASECHK.TRANS64.TRYWAIT P0, [UR7+0x68], R2 ;  /* 0x00006802ff0075a7 */ /* 0x000ea40008001107 */
[----:B--2---:R-:W-:Y:S05]  /*3d10*/  @!P0 BRA `(.L_x_69) ;  /* 0x0000005400888947 */ /* 0x004fea0003800000 */
.L_x_68:
[----:B------:R-:W-:Y:S02]  /*3d20*/  R2UR UR35, R15 ;  /* 0x000000000f2372ca */ /* 0x000fe400000e0000 */
[----:B------:R-:W-:Y:S02]  /*3d30*/  R2UR UR34, R14 ;  /* 0x000000000e2272ca */ /* 0x000fe400000e0000 */
[----:B------:R-:W-:Y:S02]  /*3d40*/  ISETP.NE.U32.AND P2, PT, RZ, UR4, PT ;  /* 0x00000004ff007c0c */ /* 0x000fe4000bf45070 */
[----:B------:R-:W-:Y:S02]  /*3d50*/  SHF.L.U32 R14, R29, 0x1f, RZ ;  /* 0x0000001f1d0e7819 */ /* 0x000fe400000006ff */
[----:B------:R-:W-:Y:S05]  /*3d60*/  ISETP.NE.AND.EX P2, PT, RZ, UR5, PT, P2 ;  /* 0x00000005ff007c0c */ /* 0x000fea000bf45320 */
[----:B------:R-:W-:Y:S02]  /*3d70*/  USHF.L.U32 UR35, UR35, 0x6, URZ ;  /* 0x0000000623237899 */ /* 0x000fe400080006ff */
[----:B------:R-:W-:Y:S01]  /*3d80*/  USHF.L.U32 UR34, UR34, 0x8, URZ ;  /* 0x0000000822227899 */ /* 0x000fe200080006ff */
[----:B------:R-:W-:Y:S11]  /*3d90*/  BRA.U !UP3, `(.L_x_70) ;  /* 0x000000010b347547 */ /* 0x000ff6000b800000 */
[----:B------:R-:W-:Y:S01]  /*3da0*/  UPLOP3.LUT UP0, UPT, UPT, UPT, UP2, 0x80, 0x8 ;  /* 0x000000000008789c */ /* 0x000fe20003f0f020 */
[----:B--2---:R-:W-:Y:S02]  /*3db0*/  HFMA2 R0, -RZ, RZ, 0, 5.9604644775390625e-08 ;  /* 0x00000001ff007431 */ /* 0x004fe400000001ff */
[----:B------:R-:W-:Y:S03]  /*3dc0*/  IMAD.MOV.U32 R96, RZ, RZ, 0x1 ;  /* 0x00000001ff607424 */ /* 0x000fe600078e00ff */
[----:B------:R-:W-:Y:S05]  /*3dd0*/  PLOP3.LUT P0, PT, PT, PT, UP0, 0x80, 0x8 ;  /* 0x000000000008781c */ /* 0x000fea0003f0f008 */
[----:B------:R-:W2:Y:S01]  /*3de0*/  @UP0 LDCU.64 UR10, c[0x0][0x888] ;  /* 0x00011100ff0a07ac */ /* 0x000ea20008000a00 */
[----:B------:R-:W-:Y:S07]  /*3df0*/  @UP0 UIMAD UR8, UR36, UR4, URZ ;  /* 0x00000004240802a4 */ /* 0x000fee000f8e02ff */
[----:B------:R-:W-:Y:S01]  /*3e00*/  @!P0 PRMT R96, R0, 0x7610, R96 ;  /* 0x0000761000608816 */ /* 0x000fe20000000060 */
[----:B--2---:R-:W-:Y:S03]  /*3e10*/  @UP0 UIMAD.WIDE UR10, UR8, 0x4, UR10 ;  /* 0x00000004080a08a5 */ /* 0x004fe6000f8e020a */
[----:B------:R-:W2:Y:S03]  /*3e20*/  @!UP0 LDCU UR8, c[0x0][0x880] ;  /* 0x00011000ff0887ac */ /* 0x000ea60008000800 */
[----:B------:R-:W-:Y:S01]  /*3e30*/  IMAD.U32 R8, RZ, RZ, UR10 ;  /* 0x0000000aff087e24 */ /* 0x000fe2000f8e00ff */
[----:B------:R-:W-:Y:S05]  /*3e40*/  MOV R9, UR11 ;  /* 0x0000000b00097c02 */ /* 0x000fea0008000f00 */
[----:B-----5:R3:W5:Y:S02]  /*3e50*/  @P0 LDG.E R49, desc[UR46][R8.64] ;  /* 0x0000002e08310981 */ /* 0x020764000c1e1900 */
[----:B--23--:R-:W-:Y:S07]  /*3e60*/  @!P0 IMAD.U32 R49, RZ, RZ, UR8 ;  /* 0x00000008ff318e24 */ /* 0x00cfee000f8e00ff */
.L_x_70:
[----:B-----5:R-:W-:Y:S01]  /*3e70*/  @!P2 FSETP.EQ.AND P0, PT, R49, RZ, PT ;  /* 0x000000ff3100a20b */ /* 0x020fe20003f02000 */
[----:B------:R-:W-:Y:S01]  /*3e80*/  @!UPT UIADD3 URZ, UPT, UPT, URZ, URZ, URZ ;  /* 0x000000fffffff290 */ /* 0x000fe2000fffe0ff */
[----:B------:R-:W-:Y:S11]  /*3e90*/  @!P2 BRA `(.L_x_71) ;  /* 0x000000000014a947 */ /* 0x000ff60003800000 */
[----:B------:R-:W-:Y:S02]  /*3ea0*/  LOP3.LUT P2, RZ, R96, 0xff, RZ, 0xc0, !PT ;  /* 0x000000ff60ff7812 */ /* 0x000fe4000784c0ff */
[----:B------:R-:W-:Y:S04]  /*3eb0*/  PLOP3.LUT P0, PT, PT, PT, UP0, 0x80, 0x8 ;  /* 0x000000000008781c */ /* 0x000fe80003f0f008 */
[----:B------:R-:W-:Y:S07]  /*3ec0*/  PLOP3.LUT P0, PT, P0, PT, PT, 0x8, 0x80 ;  /* 0x000000000080781c */ /* 0x000fee000070e170 */
[----:B------:R-:W-:Y:S11]  /*3ed0*/  @P2 FSETP.EQ.AND P0, PT, R49, RZ, PT ;  /* 0x000000ff3100220b */ /* 0x000ff60003f02000 */
[----:B------:R-:W-:Y:S02]  /*3ee0*/  @!UPT UIADD3 URZ, UPT, UPT, URZ, URZ, URZ ;  /* 0x000000fffffff290 */ /* 0x000fe4000fffe0ff */
.L_x_71:
[----:B------:R-:W3:Y:S01]  /*3ef0*/  SYNCS.PHASECHK.TRANS64.TRYWAIT P2, [UR7+0x40], R14 ;  /* 0x0000400eff0075a7 */ /* 0x000ee20008041107 */
[----:B------:R-:W-:Y:S04]  /*3f00*/  ELECT P4, URZ, PT ;  /* 0x0000000000ff782f */ /* 0x000fe80003880000 */
[----:B------:R-:W-:Y:S11]  /*3f10*/  PLOP3.LUT P4, PT, P0, P4, PT, 0xf2, 0x2f ;  /* 0x00000000002f781c */ /* 0x000ff60000789e72 */
[----:B------:R-:W-:Y:S02]  /*3f20*/  @!UPT UIADD3 URZ, UPT, UPT, URZ, URZ, URZ ;  /* 0x000000fffffff290 */ /* 0x000fe4000fffe0ff */
[----:B-1----:R-:W-:Y:S05]  /*3f30*/  @!P4 IADD3 R8, P0, PT, R30, 0x580, RZ ;  /* 0x000005801e08c810 */ /* 0x002fea0007f1e0ff */
[----:B--2---:R-:W-:Y:S01]  /*3f40*/  @!P4 IMAD.X R2, RZ, RZ, R31, P0 ;  /* 0x000000ffff02c224 */ /* 0x004fe200000e061f */
[----:B---3--:R-:W-:Y:S07]  /*3f50*/  @!P2 BRA `(.L_x_72) ;  /* 0x000000540010a947 */ /* 0x008fee0003800000 */
.L_x_149:
[----:B------:R-:W-:Y:S01]  /*3f60*/  @!P4 R2UR UR8, R2 ;  /* 0x000000000208c2ca */ /* 0x000fe200000e0000 */
[----:B------:R-:W-:Y:S01]  /*3f70*/  VOTEU.ALL UP1, P4 ;  /* 0x0000000000ff7886 */ /* 0x000fe20002020000 */
[----:B------:R-:W-:Y:S01]  /*3f80*/  @!P4 R2UR UR9, R8 ;  /* 0x000000000809c2ca */ /* 0x000fe200000e0000 */
[----:B-1----:R-:W-:Y:S01]  /*3f90*/  @!P4 IMAD.MOV.U32 R0, RZ, RZ, 0x1000 ;  /* 0x00001000ff00c424 */ /* 0x002fe200078e00ff */
[----:B------:R-:W-:Y:S01]  /*3fa0*/  UMOV UR10, 0x0 ;  /* 0x00000000000a7882 */ /* 0x000fe20000000000 */
[----:B------:R-:W-:Y:S01]  /*3fb0*/  UMOV UR11, 0x10000000 ;  /* 0x10000000000b7882 */ /* 0x000fe20000000000 */
[----:B------:R-:W-:Y:S01]  /*3fc0*/  @!UP1 UIADD3 UR32, UPT, UPT, UR7, 0x200, URZ ;  /* 0x0000020007209890 */ /* 0x000fe2000fffe0ff */
[----:B------:R-:W-:Y:S06]  /*3fd0*/  VOTEU.ALL UP1, P4 ;  /* 0x0000000000ff7886 */ /* 0x000fec0002020000 */
[----:B------:R-:W-:Y:S01]  /*3fe0*/  IMAD.U32 R9, RZ, RZ, UR8 ;  /* 0x00000008ff097e24 */ /* 0x000fe2000f8e00ff */
[----:B------:R-:W-:Y:S01]  /*3ff0*/  UPRMT UR8, UR37, 0x654, UR33 ;  /* 0x0000065425087896 */ /* 0x000fe20008000021 */
[----:B------:R-:W-:Y:S03]  /*4000*/  IMAD.U32 R8, RZ, RZ, UR9 ;  /* 0x00000009ff087e24 */ /* 0x000fe6000f8e00ff */
[----:B------:R-:W-:Y:S02]  /*4010*/  @!P4 R2UR UR15, R9 ;  /* 0x00000000090fc2ca */ /* 0x000fe400000e0000 */
[----:B------:R-:W-:Y:S02]  /*4020*/  @!P4 R2UR UR14, R8 ;  /* 0x00000000080ec2ca */ /* 0x000fe400000e0000 */
[----:B------:R-:W-:Y:S05]  /*4030*/  @!P4 IADD3 R8, P0, PT, R30, 0x580, RZ ;  /* 0x000005801e08c810 */ /* 0x000fea0007f1e0ff */
[----:B------:R-:W-:Y:S06]  /*4040*/  @!P4 IMAD.X R2, RZ, RZ, R31, P0 ;  /* 0x000000ffff02c224 */ /* 0x000fec00000e061f */
[----:B------:R1:W-:Y:S01]  /*4050*/  @!UP1 UTMALDG.3D [UR32], [UR14], desc[UR10] ;  /* 0x00000a200e0095b4 */ /* 0x0003e20008011000 */
[----:B------:R1:W-:Y:S01]  /*4060*/  @!P4 SYNCS.ARRIVE.TRANS64.RED.A0TR RZ, [UR7+0x20], R0 ;  /* 0x00002000ffffc9a7 */ /* 0x0003e20008300407 */
[----:B------:R-:W-:Y:S01]  /*4070*/  SYNCS.ARRIVE.TRANS64.RED.A1T0 RZ, [UR8], RZ ;  /* 0x000000ffffff79a7 */ /* 0x000fe20008100408 */
[----:B------:R-:W2:Y:S02]  /*4080*/  SYNCS.PHASECHK.TRANS64.TRYWAIT P2, [UR7+0x48], R14 ;  /* 0x0000480eff0075a7 */ /* 0x000ea40008041107 */
[----:B-12---:R-:W-:Y:S05]  /*4090*/  @!P2 BRA `(.L_x_73) ;  /* 0x0000005000d8a947 */ /* 0x006fea0003800000 */
.L_x_151:
[----:B------:R-:W-:Y:S01]  /*40a0*/  @!P4 R2UR UR8, R2 ;  /* 0x000000000208c2ca */ /* 0x000fe200000e0000 */
[----:B------:R-:W-:Y:S01]  /*40b0*/  VOTEU.ALL UP1, P4 ;  /* 0x0000000000ff7886 */ /* 0x000fe20002020000 */
[----:B------:R-:W-:Y:S01]  /*40c0*/  @!P4 R2UR UR9, R8 ;  /* 0x000000000809c2ca */ /* 0x000fe200000e0000 */
[----:B-1----:R-:W-:Y:S01]  /*40d0*/  @!P4 IMAD.MOV.U32 R0, RZ, RZ, 0x1000 ;  /* 0x00001000ff00c424 */ /* 0x002fe200078e00ff */
[----:B------:R-:W-:Y:S01]  /*40e0*/  UMOV UR10, 0x0 ;  /* 0x00000000000a7882 */ /* 0x000fe20000000000 */
[----:B------:R-:W-:Y:S01]  /*40f0*/  UMOV UR11, 0x10000000 ;  /* 0x10000000000b7882 */ /* 0x000fe20000000000 */
[----:B------:R-:W-:Y:S02]  /*4100*/  @!UP1 UIADD3 UR26, UPT, UPT, UR34, 0x40, URZ ;  /* 0x00000040221a9890 */ /* 0x000fe4000fffe0ff */
[----:B------:R-:W-:Y:S01]  /*4110*/  @!UP1 UIADD3 UR24, UPT, UPT, UR7, 0x1200, URZ ;  /* 0x0000120007189890 */ /* 0x000fe2000fffe0ff */
[----:B------:R-:W-:Y:S01]  /*4120*/  VOTEU.ALL UP1, P4 ;  /* 0x0000000000ff7886 */ /* 0x000fe20002020000 */
[----:B------:R-:W-:Y:S01]  /*4130*/  UMOV UR27, UR35 ;  /* 0x00000023001b7c82 */ /* 0x000fe20008000000 */
[----:B------:R-:W-:Y:S02]  /*4140*/  UMOV UR28, UR36 ;  /* 0x00000024001c7c82 */ /* 0x000fe40008000000 */
        /* <DEDUP_REMOVED lines=12> */
.L_x_153:
[----:B------:R-:W2:Y:S01]  /*4210*/  LDC.64 R12, c[0x0][0xb18] ;  /* 0x0002c600ff0c7b82 */ /* 0x000ea20000000a00 */
[----:B------:R-:W-:Y:S01]  /*4220*/  @!P4 R2UR UR8, R2 ;  /* 0x000000000208c2ca */ /* 0x000fe200000e0000 */
[----:B------:R-:W-:Y:S01]  /*4230*/  VOTEU.ALL UP1, P4 ;  /* 0x0000000000ff7886 */ /* 0x000fe20002020000 */
[----:B------:R-:W-:Y:S01]  /*4240*/  @!P4 R2UR UR9, R8 ;  /* 0x000000000809c2ca */ /* 0x000fe200000e0000 */
[----:B-1----:R-:W-:Y:S01]  /*4250*/  @!P4 IMAD.MOV.U32 R0, RZ, RZ, 0x1000 ;  /* 0x00001000ff00c424 */ /* 0x002fe200078e00ff */
[----:B------:R-:W-:Y:S03]  /*4260*/  UMOV UR10, 0x0 ;  /* 0x00000000000a7882 */ /* 0x000fe60000000000 */
[----:B------:R-:W1:Y:S01]  /*4270*/  @!P1 LDC R2, c[0x0][0xb0c] ;  /* 0x0002c300ff029b82 */ /* 0x000e620000000800 */
[----:B------:R-:W-:Y:S01]  /*4280*/  @!UP1 UIADD3 UR18, UPT, UPT, UR34, 0x80, URZ ;  /* 0x0000008022129890 */ /* 0x000fe2000fffe0ff */
[----:B------:R-:W-:Y:S01]  /*4290*/  @P3 SHF.R.U32.HI R26, RZ, 0x10, R21 ;  /* 0x00000010ff1a3819 */ /* 0x000fe20000011615 */
[----:B------:R-:W-:Y:S01]  /*42a0*/  @!UP1 UIADD3 UR16, UPT, UPT, UR7, 0x2200, URZ ;  /* 0x0000220007109890 */ /* 0x000fe2000fffe0ff */
[----:B------:R-:W-:Y:S01]  /*42b0*/  VIADD R28, R28, 0x1 ;  /* 0x000000011c1c7836 */ /* 0x000fe20000000000 */
[----:B------:R-:W-:Y:S01]  /*42c0*/  VOTEU.ALL UP1, P4 ;  /* 0x0000000000ff7886 */ /* 0x000fe20002020000 */
[----:B------:R-:W-:Y:S01]  /*42d0*/  UMOV UR11, 0x10000000 ;  /* 0x10000000000b7882 */ /* 0x000fe20000000000 */
[----:B------:R-:W-:Y:S01]  /*42e0*/  UMOV UR19, UR35 ;  /* 0x0000002300137c82 */ /* 0x000fe20008000000 */
[----:B------:R-:W-:Y:S01]  /*42f0*/  IMAD.U32 R9, RZ, RZ, UR8 ;  /* 0x00000008ff097e24 */ /* 0x000fe2000f8e00ff */
[----:B------:R-:W-:Y:S01]  /*4300*/  UMOV UR20, UR36 ;  /* 0x0000002400147c82 */ /* 0x000fe20008000000 */
[----:B------:R-:W-:Y:S01]  /*4310*/  IMAD.U32 R8, RZ, RZ, UR9 ;  /* 0x00000009ff087e24 */ /* 0x000fe2000f8e00ff */
[----:B------:R-:W-:Y:S02]  /*4320*/  UPRMT UR8, UR37, 0x654, UR17 ;  /* 0x0000065425087896 */ /* 0x000fe40008000011 */
[----:B------:R-:W-:Y:S02]  /*4330*/  @!P4 R2UR UR15, R9 ;  /* 0x00000000090fc2ca */ /* 0x000fe400000e0000 */
[----:B------:R-:W-:Y:S02]  /*4340*/  @!P4 R2UR UR14, R8 ;  /* 0x00000000080ec2ca */ /* 0x000fe400000e0000 */
[----:B------:R-:W3:Y:S11]  /*4350*/  LDC.64 R8, c[0x0][0xb10] ;  /* 0x0002c400ff087b82 */ /* 0x000ef60000000a00 */
[----:B------:R1:W-:Y:S01]  /*4360*/  @!UP1 UTMALDG.3D [UR16], [UR14], desc[UR10] ;  /* 0x00000a100e0095b4 */ /* 0x0003e20008011000 */
[----:B------:R5:W-:Y:S01]  /*4370*/  @!P4 SYNCS.ARRIVE.TRANS64.RED.A0TR RZ, [UR7+0x30], R0 ;  /* 0x00003000ffffc9a7 */ /* 0x000be20008300407 */
[C---:B---3--:R-:W-:Y:S01]  /*4380*/  @!P1 IMAD.HI.U32 R8, R11.reuse, R8, RZ ;  /* 0x000000080b089227 */ /* 0x048fe200078e00ff */
[----:B--2---:R-:W-:Y:S02]  /*4390*/  @!P1 ISETP.NE.AND P0, PT, R12, 0x1, PT ;  /* 0x000000010c00980c */ /* 0x004fe40003f05270 */
[----:B-1----:R-:W-:Y:S01]  /*43a0*/  @!P1 ISETP.NE.AND P2, PT, R2, 0x1, PT ;  /* 0x000000010200980c */ /* 0x002fe20003f45270 */
[----:B------:R-:W-:Y:S01]  /*43b0*/  SYNCS.ARRIVE.TRANS64.RED.A1T0 RZ, [UR8], RZ ;  /* 0x000000ffffff79a7 */ /* 0x000fe20008100408 */
[C---:B------:R-:W-:Y:S01]  /*43c0*/  @!P1 IMAD.HI.U32 R13, R10.reuse, R13, RZ ;  /* 0x0000000d0a0d9227 */ /* 0x040fe200078e00ff */
[----:B------:R-:W-:Y:S04]  /*43d0*/  @!P1 SHF.R.U32.HI R8, RZ, R9, R8 ;  /* 0x00000009ff089219 */ /* 0x000fe80000011608 */
[----:B------:R-:W-:Y:S01]  /*43e0*/  @!P1 SEL R8, R11, R8, !P2 ;  /* 0x000000080b089207 */ /* 0x000fe20005000000 */
[----:B------:R-:W1:Y:S01]  /*43f0*/  SYNCS.PHASECHK.TRANS64.TRYWAIT P5, [UR7+0x58], R14 ;  /* 0x0000580eff0075a7 */ /* 0x000e6200080a1107 */
[----:B-----5:R-:W2:Y:S02]  /*4400*/  @!P1 LDC R0, c[0x0][0xb20] ;  /* 0x0002c800ff009b82 */ /* 0x020ea40000000800 */
[----:B--2---:R-:W-:Y:S04]  /*4410*/  @!P1 SHF.R.U32.HI R0, RZ, R0, R13 ;  /* 0x00000000ff009219 */ /* 0x004fe8000001160d */
[----:B------:R-:W-:Y:S05]  /*4420*/  @!P1 SEL R9, R10, R0, !P0 ;  /* 0x000000000a099207 */ /* 0x000fea0004000000 */
[----:B------:R-:W-:Y:S02]  /*4430*/  @!P1 IMAD.IADD R0, R9, 0x1, -R8 ;  /* 0x0000000109009824 */ /* 0x000fe400078e0a08 */
[----:B------:R-:W-:Y:S02]  /*4440*/  @!P1 IMAD.IADD R8, R8, 0x1, -R9 ;  /* 0x0000000108089824 */ /* 0x000fe400078e0a09 */
[----:B------:R-:W-:Y:S02]  /*4450*/  @!P1 IMAD R11, R0, R2, R11 ;  /* 0x00000002000b9224 */ /* 0x000fe400078e020b */
[----:B------:R-:W-:Y:S01]  /*4460*/  @!P1 IMAD R10, R8, R12, R10 ;  /* 0x0000000c080a9224 */ /* 0x000fe200078e020a */
[----:B-1----:R-:W-:Y:S06]  /*4470*/  @!P5 BRA `(.L_x_75) ;  /* 0x000000500010d947 */ /* 0x002fec0003800000 */
.L_x_155:
[----:B------:R-:W-:Y:S01]  /*4480*/  @!P4 IADD3 R2, P0, PT, R30, 0x580, RZ ;  /* 0x000005801e02c810 */ /* 0x000fe20007f1e0ff */
[----:B------:R-:W-:Y:S01]  /*4490*/  VOTEU.ALL UP1, P4 ;  /* 0x0000000000ff7886 */ /* 0x000fe20002020000 */
[----:B------:R-:W-:Y:S01]  /*44a0*/  UMOV UR18, 0x0 ;  /* 0x0000000000127882 */ /* 0x000fe20000000000 */
[----:B------:R-:W-:Y:S01]  /*44b0*/  UMOV UR19, 0x10000000 ;  /* 0x1000000000137882 */ /* 0x000fe20000000000 */
[----:B------:R-:W-:Y:S01]  /*44c0*/  @!P4 R2UR UR9, R2 ;  /* 0x000000000209c2ca */ /* 0x000fe200000e0000 */
[----:B-1----:R-:W-:Y:S01]  /*44d0*/  @!P4 IMAD.X R0, RZ, RZ, R31, P0 ;  /* 0x000000ffff00c224 */ /* 0x002fe200000e061f */
[----:B------:R-:W-:Y:S01]  /*44e0*/  @!UP1 UIADD3 UR10, UPT, UPT, UR34, 0xc0, URZ ;  /* 0x000000c0220a9890 */ /* 0x000fe2000fffe0ff */
[----:B------:R-:W-:Y:S01]  /*44f0*/  ISETP.NE.AND P0, PT, R28, 0x2, PT ;  /* 0x000000021c00780c */ /* 0x000fe20003f05270 */
[----:B------:R-:W-:Y:S01]  /*4500*/  UMOV UR11, UR35 ;  /* 0x00000023000b7c82 */ /* 0x000fe20008000000 */
[----:B------:R-:W-:Y:S01]  /*4510*/  UMOV UR12, UR36 ;  /* 0x00000024000c7c82 */ /* 0x000fe20008000000 */
[----:B------:R-:W-:Y:S01]  /*4520*/  @!P4 R2UR UR8, R0 ;  /* 0x000000000008c2ca */ /* 0x000fe200000e0000 */
[----:B------:R-:W-:Y:S01]  /*4530*/  IMAD.IADD R14, R10, 0x1, R94 ;  /* 0x000000010a0e7824 */ /* 0x000fe200078e025e */
[----:B------:R-:W-:Y:S01]  /*4540*/  @P3 R2UR UR36, R26 ;  /* 0x000000001a2432ca */ /* 0x000fe200000e0000 */
[----:B------:R-:W-:Y:S01]  /*4550*/  IMAD.IADD R15, R11, 0x1, R95 ;  /* 0x000000010b0f7824 */ /* 0x000fe200078e025f */
[----:B------:R-:W-:Y:S02]  /*4560*/  SEL R0, RZ, 0x1, P0 ;  /* 0x00000001ff007807 */ /* 0x000fe40000000000 */
[----:B------:R-:W-:Y:S01]  /*4570*/  LOP3.LUT R29, R29, 0x1, RZ, 0x3c, !PT ;  /* 0x000000011d1d7812 */ /* 0x000fe200078e3cff */
[----:B------:R-:W-:Y:S01]  /*4580*/  IMAD.U32 R8, RZ, RZ, UR9 ;  /* 0x00000009ff087e24 */ /* 0x000fe2000f8e00ff */
[----:B------:R-:W-:Y:S01]  /*4590*/  @!UP1 UIADD3 UR9, UPT, UPT, UR7, 0x38, URZ ;  /* 0x0000003807099890 */ /* 0x000fe2000fffe0ff */
[----:B------:R-:W-:Y:S02]  /*45a0*/  LOP3.LUT R27, R27, R0, RZ, 0x3c, !PT ;  /* 0x000000001b1b7212 */ /* 0x000fe400078e3cff */
[----:B------:R-:W-:Y:S02]  /*45b0*/  SEL R28, R28, RZ, P0 ;  /* 0x000000ff1c1c7207 */ /* 0x000fe40000000000 */
[----:B------:R-:W-:Y:S01]  /*45c0*/  IMAD.U32 R9, RZ, RZ, UR8 ;  /* 0x00000008ff097e24 */ /* 0x000fe2000f8e00ff */
[----:B------:R-:W-:Y:S01]  /*45d0*/  @!P4 R2UR UR14, R8 ;  /* 0x00000000080ec2ca */ /* 0x000fe200000e0000 */
[----:B------:R-:W-:Y:S01]  /*45e0*/  @!UP1 UIADD3 UR8, UPT, UPT, UR7, 0x3200, URZ ;  /* 0x0000320007089890 */ /* 0x000fe2000fffe0ff */
[----:B------:R-:W-:Y:S02]  /*45f0*/  VOTEU.ALL UP1, P4 ;  /* 0x0000000000ff7886 */ /* 0x000fe40002020000 */
[----:B------:R-:W-:Y:S11]  /*4600*/  @!P4 R2UR UR15, R9 ;  /* 0x00000000090fc2ca */ /* 0x000ff600000e0000 */
[----:B------:R-:W-:Y:S02]  /*4610*/  @!UPT UIADD3 URZ, UPT, UPT, URZ, URZ, URZ ;  /* 0x000000fffffff290 */ /* 0x000fe4000fffe0ff */
[----:B------:R2:W-:Y:S01]  /*4620*/  @!UP1 UTMALDG.3D [UR8], [UR14], desc[UR18] ;  /* 0x000012080e0095b4 */ /* 0x0005e20008011000 */
[----:B------:R2:W-:Y:S01]  /*4630*/  @!P4 SYNCS.ARRIVE.TRANS64.RED.A0TR RZ, [UR7+0x38], R25 ;  /* 0x00003819ffffc9a7 */ /* 0x0005e20008300407 */
[----:B------:R-:W-:Y:S01]  /*4640*/  UPLOP3.LUT UP1, UPT, UPT, UPT, UPT, 0x80, 0x8 ;  /* 0x000000000008789c */ /* 0x000fe20003f2f070 */
[----:B------:R-:W-:Y:S01]  /*4650*/  SYNCS.ARRIVE.TRANS64.RED.A1T0 RZ, [UR13], RZ ;  /* 0x000000ffffff79a7 */ /* 0x000fe2000810040d */
[----:B------:R-:W-:Y:S09]  /*4660*/  @P3 BRA `(.L_x_76) ;  /* 0xfffffff000a03947 */ /* 0x000ff2000383ffff */
[----:B------:R-:W-:-:S04]  /*4670*/  SHF.L.U32 R2, R29, 0x1f, RZ ;  /* 0x0000001f1d027819 */ /* 0x000fc800000006ff */
[----:B------:R-:W1:Y:S02]  /*4680*/  SYNCS.PHASECHK.TRANS64.TRYWAIT P0, [UR7+0x40], R2 ;  /* 0x00004002ff0075a7 */ /* 0x000e640008001107 */
[----:B-1----:R-:W-:Y:S05]  /*4690*/  @!P0 BRA `(.L_x_77) ;  /* 0x0000004c00a08947 */ /* 0x002fea0003800000 */
.L_x_157:
[----:B------:R-:W3:Y:S02]  /*46a0*/  SYNCS.PHASECHK.TRANS64.TRYWAIT P0, [UR7+0x48], R2 ;  /* 0x00004802ff0075a7 */ /* 0x000ee40008001107 */
[----:B---3--:R-:W-:Y:S05]  /*46b0*/  @!P0 BRA `(.L_x_78) ;  /* 0x0000004c00b08947 */ /* 0x008fea0003800000 */
.L_x_159:
[----:B------:R-:W3:Y:S02]  /*46c0*/  SYNCS.PHASECHK.TRANS64.TRYWAIT P0, [UR7+0x50], R2 ;  /* 0x00005002ff0075a7 */ /* 0x000ee40008001107 */
[----:B---3--:R-:W-:Y:S05]  /*46d0*/  @!P0 BRA `(.L_x_79) ;  /* 0x0000004c00c08947 */ /* 0x008fea0003800000 */
.L_x_161:
[----:B-1----:R-:W-:-:S07]  /*46e0*/  MOV R0, UR7 ;  /* 0x0000000700007c02 */ /* 0x002fce0008000f00 */
.L_x_80:
[----:B-1----:R-:W-:-:S04]  /*46f0*/  SHF.L.U32 R2, R29, 0x1f, RZ ;  /* 0x0000001f1d027819 */ /* 0x002fc800000006ff */
[----:B------:R1:W3:Y:S03]  /*4700*/  SYNCS.PHASECHK.TRANS64.TRYWAIT P0, [R0+URZ+0x58], R2 ;  /* 0x00005802000075a7 */ /* 0x0002e600080011ff */
[----:B---3--:R-:W-:Y:S05]  /*4710*/  @!P0 NANOSLEEP.SYNCS 0x989680 ;  /* 0x009896800000895d */ /* 0x008fea0003900000 */
[----:B------:R-:W3:Y:S02]  /*4720*/  @!P0 SYNCS.PHASECHK.TRANS64 P0, [R0+URZ+0x58], R2 ;  /* 0x00005802000085a7 */ /* 0x000ee400080010ff */
[----:B--23--:R-:W-:Y:S05]  /*4730*/  @P0 EXIT ;  /* 0x000000000000094d */ /* 0x00cfea0003800000 */
[----:B------:R-:W-:Y:S05]  /*4740*/  BRA `(.L_x_80) ;  /* 0xfffffffc00e87947 */ /* 0x000fea000383ffff */
.L_x_65:
[----:B------:R-:W-:-:S06]  /*4750*/  UISETP.GE.AND UP1, UPT, UR8, 0x4, UPT ;  /* 0x000000040800788c */ /* 0x000fcc000bf26270 */
[----:B------:R-:W-:-:S13]  /*4760*/  PLOP3.LUT P0, PT, PT, PT, UP1, 0x80, 0x8 ;  /* 0x000000000008781c */ /* 0x000fda0003f0f018 */
[----:B------:R-:W-:Y:S05]  /*4770*/  @!P0 EXIT ;  /* 0x000000000000894d */ /* 0x000fea0003800000 */
[----:B------:R-:W-:Y:S01]  /*4780*/  BAR.SYNC.DEFER_BLOCKING 0x6, 0xa0 ;  /* 0x0182800000007b1d */ /* 0x000fe20000010000 */
[C---:B------:R-:W-:Y:S01]  /*4790*/  IMAD.SHL.U32 R3, R108.reuse, 0x40, RZ ;  /* 0x000000406c037824 */ /* 0x040fe200078e00ff */
[C---:B------:R-:W-:Y:S01]  /*47a0*/  LOP3.LUT R110, R108.reuse, 0x60, RZ, 0xc0, !PT ;  /* 0x000000606c6e7812 */ /* 0x040fe200078ec0ff */
[C---:B------:R-:W-:Y:S01]  /*47b0*/  IMAD.SHL.U32 R100, R108.reuse, 0x20, RZ ;  /* 0x000000206c647824 */ /* 0x040fe200078e00ff */
[----:B------:R-:W-:Y:S01]  /*47c0*/  CS2R R106, SRZ ;  /* 0x00000000006a7805 */ /* 0x000fe2000001ff00 */
[C---:B------:R-:W-:Y:S01]  /*47d0*/  IMAD.SHL.U32 R4, R108.reuse, 0x2, RZ ;  /* 0x000000026c047824 */ /* 0x040fe200078e00ff */
[----:B------:R-:W-:Y:S02]  /*47e0*/  UMOV UR49, 0x400 ;  /* 0x0000040000317882 */ /* 0x000fe40000000000 */
[----:B------:R-:W1:Y:S01]  /*47f0*/  LDC R99, c[0x0][0x370] ;  /* 0x0000dc00ff637b82 */ /* 0x000e620000000800 */
[----:B------:R-:W-:Y:S01]  /*4800*/  ULEA UR49, UR37, UR49, 0x18 ;  /* 0x0000003125317291 */ /* 0x000fe2000f8ec0ff */
[----:B------:R-:W-:Y:S01]  /*4810*/  LOP3.LUT R2, R3, 0x180, RZ, 0xc0, !PT ;  /* 0x0000018003027812 */ /* 0x000fe200078ec0ff */
[----:B------:R-:W-:Y:S01]  /*4820*/  IMAD.U32 R46, R108, 0x10000, RZ ;  /* 0x000100006c2e7824 */ /* 0x000fe200078e00ff */
[----:B------:R-:W-:Y:S01]  /*4830*/  LOP3.LUT R100, R100, 0xc00, RZ, 0xc0, !PT ;  /* 0x00000c0064647812 */ /* 0x000fe200078ec0ff */
[----:B------:R-:W-:Y:S01]  /*4840*/  UIADD3 UR4, UPT, UPT, UR49, 0x4200, URZ ;  /* 0x0000420031047890 */ /* 0x000fe2000fffe0ff */
[----:B------:R-:W-:Y:S01]  /*4850*/  LOP3.LUT R4, R2, 0x20, R4, 0xf8, !PT ;  /* 0x0000002002047812 */ /* 0x000fe200078ef804 */
[----:B------:R-:W-:Y:S01]  /*4860*/  IMAD.SHL.U32 R2, R108, 0x8, RZ ;  /* 0x000000086c027824 */ /* 0x000fe200078e00ff */
[----:B------:R-:W2:Y:S01]  /*4870*/  LDC R42, c[0x0][0xb0c] ;  /* 0x0002c300ff2a7b82 */ /* 0x000ea20000000800 */
[----:B------:R-:W-:Y:S01]  /*4880*/  LOP3.LUT R100, R100, 0x40, R3, 0xf8, !PT ;  /* 0x0000004064647812 */ /* 0x000fe200078ef803 */
[----:B------:R-:W-:Y:S01]  /*4890*/  IMAD.MOV.U32 R45, RZ, RZ, RZ ;  /* 0x000000ffff2d7224 */ /* 0x000fe200078e00ff */
[----:B------:R-:W-:Y:S01]  /*48a0*/  LOP3.LUT R46, R46, 0x600000, RZ, 0xc0, !PT ;  /* 0x006000002e2e7812 */ /* 0x000fe200078ec0ff */
[----:B------:R-:W-:Y:S01]  /*48b0*/  IMAD.MOV.U32 R112, RZ, RZ, RZ ;  /* 0x000000ffff707224 */ /* 0x000fe200078e00ff */
[----:B------:R-:W-:-:S02]  /*48c0*/  LOP3.LUT R108, R108, 0x2, RZ, 0xc0, !PT ;  /* 0x000000026c6c7812 */ /* 0x000fc400078ec0ff */
[----:B------:R-:W-:Y:S02]  /*48d0*/  CS2R R104, SRZ ;  /* 0x0000000000687805 */ /* 0x000fe4000001ff00 */
[----:B------:R-:W-:Y:S01]  /*48e0*/  LOP3.LUT R2, R4, 0x30, R2, 0x78, !PT ;  /* 0x0000003004027812 */ /* 0x000fe200078e7802 */
[----:B------:R-:W4:Y:S01]  /*48f0*/  LDC R97, c[0x0][0xb20] ;  /* 0x0002c800ff617b82 */ /* 0x000f220000000800 */
[----:B------:R-:W3:Y:S01]  /*4900*/  LDS R0, [UR49+0x120] ;  /* 0x00012031ff007984 */ /* 0x000ee20008000800 */
[----:B------:R-:W-:Y:S01]  /*4910*/  LOP3.LUT R100, R100, 0x200, R3, 0xf8, !PT ;  /* 0x0000020064647812 */ /* 0x000fe200078ef803 */
[----:B------:R-:W-:Y:S01]  /*4920*/  IMAD.MOV R102, RZ, RZ, -R108 ;  /* 0x000000ffff667224 */ /* 0x000fe200078e0a6c */
[----:B------:R-:W1:Y:S01]  /*4930*/  LDCU.64 UR52, c[0x0][0x348] ;  /* 0x00006900ff3477ac */ /* 0x000e620008000a00 */
[----:B------:R-:W-:Y:S01]  /*4940*/  IMAD.U32 R109, RZ, RZ, UR4 ;  /* 0x00000004ff6d7e24 */ /* 0x000fe2000f8e00ff */
[----:B------:R-:W-:Y:S02]  /*4950*/  LOP3.LUT R100, R100, R2, RZ, 0xfc, !PT ;  /* 0x0000000264647212 */ /* 0x000fe400078efcff */
[----:B------:R-:W1:Y:S01]  /*4960*/  LDC R41, c[0x0][0xb30] ;  /* 0x0002cc00ff297b82 */ /* 0x000e620000000800 */
[----:B------:R-:W1:Y:S01]  /*4970*/  LDCU.64 UR38, c[0x0][0x888] ;  /* 0x00011100ff2677ac */ /* 0x000e620008000a00 */
[----:B------:R-:W1:Y:S06]  /*4980*/  LDCU.64 UR44, c[0x0][0x890] ;  /* 0x00011200ff2c77ac */ /* 0x000e6c0008000a00 */
[----:B------:R-:W1:Y:S01]  /*4990*/  LDC.64 R92, c[0x0][0xb10] ;  /* 0x0002c400ff5c7b82 */ /* 0x000e620000000a00 */
[----:B------:R-:W-:-:S07]  /*49a0*/  UIADD3 UR48, UPT, UPT, UR49, 0x200, URZ ;  /* 0x0000020031307890 */ /* 0x000fce000fffe0ff */
[----:B------:R-:W1:Y:S08]  /*49b0*/  LDC.64 R38, c[0x0][0xb18] ;  /* 0x0002c600ff267b82 */ /* 0x000e700000000a00 */
[----:B------:R-:W1:Y:S08]  /*49c0*/  LDC.64 R36, c[0x0][0xb28] ;  /* 0x0002ca00ff247b82 */ /* 0x000e700000000a00 */
[----:B------:R-:W1:Y:S01]  /*49d0*/  LDC.64 R90, c[0x0][0x8b0] ;  /* 0x00022c00ff5a7b82 */ /* 0x000e620000000a00 */
[----:B---3--:R-:W-:-:S07]  /*49e0*/  IMAD.IADD R46, R0, 0x1, R46 ;  /* 0x00000001002e7824 */ /* 0x008fce00078e022e */
[----:B------:R-:W3:Y:S08]  /*49f0*/  LDC.64 R88, c[0x0][0x8a8] ;  /* 0x00022a00ff587b82 */ /* 0x000ef00000000a00 */
[----:B--2-4-:R-:W1:Y:S02]  /*4a00*/  LDC R98, c[0x0][0x374] ;  /* 0x0000dd00ff627b82 */ /* 0x014e640000000800 */
.L_x_122:
[----:B------:R-:W-:Y:S02]  /*4a10*/  LEA R0, R112, UR49, 0x3 ;  /* 0x0000003170007c11 */ /* 0x000fe4000f8e18ff */
[----:B------:R-:W-:Y:S02]  /*4a20*/  SHF.L.U32 R2, R106, 0x1f, RZ ;  /* 0x0000001f6a027819 */ /* 0x000fe400000006ff */
[----:B------:R-:W-:Y:S02]  /*4a30*/  LEA R16, R112, UR49, 0x4 ;  /* 0x0000003170107c11 */ /* 0x000fe4000f8e20ff */
[----:B------:R-:W2:Y:S02]  /*4a40*/  SYNCS.PHASECHK.TRANS64.TRYWAIT P0, [R0+URZ+0x70], R2 ;  /* 0x00007002000075a7 */ /* 0x000ea400080011ff */
[----:B-12---:R-:W-:Y:S05]  /*4a50*/  @!P0 BRA `(.L_x_81) ;  /* 0x0000004800f88947 */ /* 0x006fea0003800000 */
.L_x_162:
[----:B------:R-:W4:Y:S01]  /*4a60*/  LDC.64 R10, c[0x0][0xb10] ;  /* 0x0002c400ff0a7b82 */ /* 0x000f220000000a00 */
[----:B------:R-:W3:Y:S01]  /*4a70*/  LDS.128 R16, [R16+0x100] ;  /* 0x0001000010107984 */ /* 0x000ee20000000c00 */
[----:B-1----:R-:W-:Y:S01]  /*4a80*/  ISETP.NE.AND P1, PT, R41, 0x1, PT ;  /* 0x000000012900780c */ /* 0x002fe20003f25270 */
[----:B--2---:R-:W-:Y:S01]  /*4a90*/  VIADD R0, R0, 0x80 ;  /* 0x0000008000007836 */ /* 0x004fe20000000000 */
[----:B------:R-:W-:Y:S04]  /*4aa0*/  ISETP.GE.AND P0, PT, R40, 0x1, PT ;  /* 0x000000012800780c */ /* 0x000fe80003f06270 */
[----:B------:R-:W1:Y:S01]  /*4ab0*/  LDC.64 R8, c[0x0][0xb18] ;  /* 0x0002c600ff087b82 */ /* 0x000e620000000a00 */
[----:B------:R-:W-:Y:S01]  /*4ac0*/  PRMT R0, RZ, 0x654, R0 ;  /* 0x00000654ff007816 */ /* 0x000fe20000000000 */
[----:B------:R-:W-:Y:S01]  /*4ad0*/  @!PT LDS RZ, [RZ] ;  /* 0x00000000fffff984 */ /* 0x000fe20000000800 */
[----:B------:R-:W-:Y:S01]  /*4ae0*/  @!PT LDS RZ, [RZ] ;  /* 0x00000000fffff984 */ /* 0x000fe20000000800 */
[----:B------:R-:W-:Y:S01]  /*4af0*/  @!PT LDS RZ, [RZ] ;  /* 0x00000000fffff984 */ /* 0x000fe20000000800 */
[----:B------:R-:W-:Y:S01]  /*4b00*/  @!PT LDS RZ, [RZ] ;  /* 0x00000000fffff984 */ /* 0x000fe20000000800 */
[----:B------:R2:W-:Y:S06]  /*4b10*/  MEMBAR.ALL.CTA ;  /* 0x0000000000007992 */ /* 0x0005ec0000008000 */
[----:B--2---:R-:W2:Y:S01]  /*4b20*/  FENCE.VIEW.ASYNC.S ;  /* 0x00000000000073c6 */ /* 0x004ea20000000000 */
[----:B------:R-:W1:Y:S08]  /*4b30*/  @!P1 LDC R12, c[0x0][0xb20] ;  /* 0x0002c800ff0c9b82 */ /* 0x000e700000000800 */
[----:B------:R-:W1:Y:S01]  /*4b40*/  @!P1 LDC R7, c[0x0][0xb0c] ;  /* 0x0002c300ff079b82 */ /* 0x000e620000000800 */
[----:B--2---:R2:W-:Y:S01]  /*4b50*/  SYNCS.ARRIVE.TRANS64.RED.A1T0 RZ, [R0+URZ], RZ ;  /* 0x000000ff00ff79a7 */ /* 0x0045e200081004ff */
[----:B---3--:R-:W-:Y:S04]  /*4b60*/  LOP3.LUT P4, RZ, R18, 0x1, RZ, 0xc0, !PT ;  /* 0x0000000112ff7812 */ /* 0x008fe8000788c0ff */
[----:B------:R-:W-:Y:S09]  /*4b70*/  P2R R111, PR, RZ, 0x10 ;  /* 0x00000010ff6f7803 */ /* 0x000ff20000000000 */
[----:B------:R-:W-:Y:S02]  /*4b80*/  @P4 MOV R44, R16 ;  /* 0x00000010002c4202 */ /* 0x000fe40000000f00 */
[----:B------:R-:W-:Y:S01]  /*4b90*/  @P4 LOP3.LUT R43, R17, 0xffff, RZ, 0xc0, !PT ;  /* 0x0000ffff112b4812 */ /* 0x000fe200078ec0ff */
[----:B--2-4-:R-:W-:Y:S06]  /*4ba0*/  @!P0 BRA `(.L_x_82) ;  /* 0x0000000000a48947 */ /* 0x014fec0003800000 */
[----:B------:R-:W-:Y:S01]  /*4bb0*/  IMAD.HI.U32 R0, R98, R39, RZ ;  /* 0x0000002762007227 */ /* 0x000fe200078e00ff */
[----:B------:R-:W-:Y:S02]  /*4bc0*/  ISETP.NE.AND P0, PT, R38, 0x1, PT ;  /* 0x000000012600780c */ /* 0x000fe40003f05270 */
[----:B------:R-:W-:Y:S01]  /*4bd0*/  ISETP.NE.AND P2, PT, R40, 0x1, PT ;  /* 0x000000012800780c */ /* 0x000fe20003f45270 */
[----:B------:R-:W-:Y:S01]  /*4be0*/  IMAD.HI.U32 R4, R99, R92, RZ ;  /* 0x0000005c63047227 */ /* 0x000fe200078e00ff */
[----:B------:R-:W-:Y:S02]  /*4bf0*/  SHF.R.U32.HI R0, RZ, R97, R0 ;  /* 0x00000061ff007219 */ /* 0x000fe40000011600 */
[----:B------:R-:W-:Y:S01]  /*4c00*/  ISETP.NE.AND P3, PT, R42, 0x1, PT ;  /* 0x000000012a00780c */ /* 0x000fe20003f65270 */
[----:B------:R-:W-:Y:S01]  /*4c10*/  IMAD.HI.U32 R6, R43, R39, RZ ;  /* 0x000000272b067227 */ /* 0x000fe200078e00ff */
[-C--:B------:R-:W-:Y:S02]  /*4c20*/  SHF.R.U32.HI R4, RZ, R93.reuse, R4 ;  /* 0x0000005dff047219 */ /* 0x080fe40000011604 */
[----:B------:R-:W-:Y:S01]  /*4c30*/  SEL R0, R98, R0, !P0 ;  /* 0x0000000062007207 */ /* 0x000fe20004000000 */
[----:B------:R-:W-:Y:S01]  /*4c40*/  IMAD.HI.U32 R5, R44, R92, RZ ;  /* 0x0000005c2c057227 */ /* 0x000fe200078e00ff */
[----:B------:R-:W-:Y:S03]  /*4c50*/  SEL R4, R99, R4, !P3 ;  /* 0x0000000463047207 */ /* 0x000fe60005800000 */
[-C--:B------:R-:W-:Y:S01]  /*4c60*/  IMAD.HI.U32 R3, R0, R36.reuse, RZ ;  /* 0x0000002400037227 */ /* 0x080fe200078e00ff */
[----:B------:R-:W-:Y:S03]  /*4c70*/  SHF.R.U32.HI R5, RZ, R93, R5 ;  /* 0x0000005dff057219 */ /* 0x000fe60000011605 */
[----:B------:R-:W-:Y:S01]  /*4c80*/  IMAD.HI.U32 R2, R4, R36, RZ ;  /* 0x0000002404027227 */ /* 0x000fe200078e00ff */
[----:B------:R-:W-:Y:S02]  /*4c90*/  @P2 SHF.R.U32.HI R0, RZ, R37, R3 ;  /* 0x00000025ff002219 */ /* 0x000fe40000011603 */
[----:B------:R-:W-:Y:S02]  /*4ca0*/  SHF.R.U32.HI R3, RZ, R97, R6 ;  /* 0x00000061ff037219 */ /* 0x000fe40000011606 */
[----:B------:R-:W-:Y:S01]  /*4cb0*/  @P2 SHF.R.U32.HI R4, RZ, R37, R2 ;  /* 0x00000025ff042219 */ /* 0x000fe20000011602 */
[----:B------:R-:W-:Y:S01]  /*4cc0*/  IMAD R0, R40, R0, RZ ;  /* 0x0000000028007224 */ /* 0x000fe200078e02ff */
[----:B------:R-:W-:Y:S02]  /*4cd0*/  SEL R3, R43, R3, !P0 ;  /* 0x000000032b037207 */ /* 0x000fe40004000000 */
[----:B------:R-:W-:Y:S01]  /*4ce0*/  SEL R2, R44, R5, !P3 ;  /* 0x000000052c027207 */ /* 0x000fe20005800000 */
[----:B------:R-:W-:Y:S01]  /*4cf0*/  IMAD R5, R40, R4, RZ ;  /* 0x0000000428057224 */ /* 0x000fe200078e02ff */
[C---:B------:R-:W-:Y:S01]  /*4d00*/  ISETP.GE.AND P0, PT, R3.reuse, R0, PT ;  /* 0x000000000300720c */ /* 0x040fe20003f06270 */
[C---:B------:R-:W-:Y:S03]  /*4d10*/  IMAD.HI.U32 R0, R3.reuse, R36, RZ ;  /* 0x0000002403007227 */ /* 0x040fe600078e00ff */
[C---:B------:R-:W-:Y:S02]  /*4d20*/  ISETP.GE.OR P0, PT, R2.reuse, R5, P0 ;  /* 0x000000050200720c */ /* 0x040fe40000706670 */
[----:B------:R-:W-:Y:S04]  /*4d30*/  SHF.R.U32.HI R0, RZ, R37, R0 ;  /* 0x00000025ff007219 */ /* 0x000fe80000011600 */
[C---:B------:R-:W-:Y:S05]  /*4d40*/  SEL R6, R3.reuse, R0, !P2 ;  /* 0x0000000003067207 */ /* 0x040fea0005000000 */
        /* <DEDUP_REMOVED lines=14> */
[----:B------:R-:W-:Y:S07]  /*4e30*/  IMAD R43, R3, R38, R43 ;  /* 0x00000026032b7224 */ /* 0x000fee00078e022b */
.L_x_82:
[----:B-1----:R-:W-:Y:S01]  /*4e40*/  @!P1 ISETP.NE.AND P0, PT, R8, 0x1, PT ;  /* 0x000000010800980c */ /* 0x002fe20003f05270 */
[----:B------:R-:W-:Y:S01]  /*4e50*/  @!P1 IMAD.HI.U32 R0, R44, R10, RZ ;  /* 0x0000000a2c009227 */ /* 0x000fe200078e00ff */
[----:B------:R-:W-:Y:S01]  /*4e60*/  @!P1 ISETP.NE.AND P2, PT, R7, 0x1, PT ;  /* 0x000000010700980c */ /* 0x000fe20003f45270 */
[----:B------:R-:W-:Y:S01]  /*4e70*/  ULOP3.LUT UP0, URZ, UR48, 0x1b0, URZ, 0xc0, !UPT ;  /* 0x000001b030ff7892 */ /* 0x000fe2000f80c0ff */
[----:B------:R-:W-:Y:S01]  /*4e80*/  R2UR UR42, R15 ;  /* 0x000000000f2a72ca */ /* 0x000fe200000e0000 */
[C---:B------:R-:W-:Y:S01]  /*4e90*/  @!P1 IMAD.HI.U32 R2, R43.reuse, R9, RZ ;  /* 0x000000092b029227 */ /* 0x040fe200078e00ff */
[----:B------:R-:W-:Y:S02]  /*4ea0*/  @!P1 SHF.R.U32.HI R0, RZ, R11, R0 ;  /* 0x0000000bff009219 */ /* 0x000fe40000011600 */
[----:B------:R-:W-:Y:S01]  /*4eb0*/  R2UR UR41, R14 ;  /* 0x000000000e2972ca */ /* 0x000fe200000e0000 */
[----:B------:R-:W-:Y:S01]  /*4ec0*/  VIADD R112, R112, 0x1 ;  /* 0x0000000170707836 */ /* 0x000fe20000000000 */
[----:B------:R-:W-:Y:S02]  /*4ed0*/  @!P1 SHF.R.U32.HI R2, RZ, R12, R2 ;  /* 0x0000000cff029219 */ /* 0x000fe40000011602 */
[----:B------:R-:W-:Y:S02]  /*4ee0*/  @!P1 SEL R3, R44, R0, !P2 ;  /* 0x000000002c039207 */ /* 0x000fe40005000000 */
[----:B------:R-:W-:Y:S02]  /*4ef0*/  @!P1 SEL R2, R43, R2, !P0 ;  /* 0x000000022b029207 */ /* 0x000fe40004000000 */
[----:B------:R-:W-:Y:S01]  /*4f00*/  @P4 SHF.R.U32.HI R103, RZ, 0x10, R17 ;  /* 0x00000010ff674819 */ /* 0x000fe20000011611 */
[----:B------:R-:W-:Y:S02]  /*4f10*/  USHF.L.U32 UR42, UR42, 0x6, URZ ;  /* 0x000000062a2a7899 */ /* 0x000fe400080006ff */
[----:B------:R-:W-:Y:S02]  /*4f20*/  @!P1 IMAD.IADD R0, R2, 0x1, -R3 ;  /* 0x0000000102009824 */ /* 0x000fe400078e0a03 */
[----:B------:R-:W-:Y:S01]  /*4f30*/  @!P1 IMAD.IADD R2, R3, 0x1, -R2 ;  /* 0x0000000103029824 */ /* 0x000fe200078e0a02 */
[----:B------:R-:W-:Y:S01]  /*4f40*/  USHF.L.U32 UR41, UR41, 0x8, URZ ;  /* 0x0000000829297899 */ /* 0x000fe200080006ff */
[----:B------:R-:W-:Y:S02]  /*4f50*/  @!P1 IMAD R44, R0, R7, R44 ;  /* 0x00000007002c9224 */ /* 0x000fe400078e022c */
[----:B------:R-:W-:Y:S01]  /*4f60*/  @!P1 IMAD R43, R2, R8, R43 ;  /* 0x00000008022b9224 */ /* 0x000fe200078e022b */
[----:B------:R-:W-:Y:S08]  /*4f70*/  BRA.U !UP0, `(.L_x_83) ;  /* 0x0000000108407547 */ /* 0x000ff0000b800000 */
[----:B------:R-:W1:Y:S01]  /*4f80*/  LDCU.64 UR8, c[0x4][0x88] ;  /* 0x01001100ff0877ac */ /* 0x000e620008000a00 */
[----:B------:R-:W-:Y:S01]  /*4f90*/  MOV R3, 0x0 ;  /* 0x0000000000037802 */ /* 0x000fe20000000f00 */
[----:B------:R-:W-:Y:S02]  /*4fa0*/  HFMA2 R12, -RZ, RZ, 0, 5.9604644775390625e-08 ;  /* 0x00000001ff0c7431 */ /* 0x000fe400000001ff */
[----:B------:R-:W-:Y:S02]  /*4fb0*/  IMAD.MOV.U32 R8, RZ, RZ, 0x70 ;  /* 0x00000070ff087424 */ /* 0x000fe400078e00ff */
[----:B------:R-:W-:Y:S01]  /*4fc0*/  IMAD.MOV.U32 R13, RZ, RZ, RZ ;  /* 0x000000ffff0d7224 */ /* 0x000fe200078e00ff */
[----:B------:R-:W2:Y:S01]  /*4fd0*/  LDCU.64 UR6, c[0x4][0x90] ;  /* 0x01001200ff0677ac */ /* 0x000ea20008000a00 */
[----:B------:R-:W3:Y:S01]  /*4fe0*/  LDC.64 R2, c[0x4][R3] ;  /* 0x0100000003027b82 */ /* 0x000ee20000000a00 */
[----:B------:R-:W4:Y:S01]  /*4ff0*/  LDCU.64 UR4, c[0x4][0x8] ;  /* 0x01000100ff0477ac */ /* 0x000f220008000a00 */
[----:B-1----:R-:W-:Y:S01]  /*5000*/  MOV R5, UR9 ;  /* 0x0000000900057c02 */ /* 0x002fe20008000f00 */
[----:B------:R-:W-:Y:S01]  /*5010*/  IMAD.U32 R4, RZ, RZ, UR8 ;  /* 0x00000008ff047e24 */ /* 0x000fe2000f8e00ff */
[----:B--2---:R-:W-:Y:S01]  /*5020*/  MOV R7, UR7 ;  /* 0x0000000700077c02 */ /* 0x004fe20008000f00 */
[----:B------:R-:W-:Y:S01]  /*5030*/  IMAD.U32 R6, RZ, RZ, UR6 ;  /* 0x00000006ff067e24 */ /* 0x000fe2000f8e00ff */
[----:B----4-:R-:W-:Y:S01]  /*5040*/  MOV R11, UR5 ;  /* 0x00000005000b7c02 */ /* 0x010fe20008000f00 */
[----:B------:R-:W-:Y:S02]  /*5050*/  IMAD.U32 R10, RZ, RZ, UR4 ;  /* 0x00000004ff0a7e24 */ /* 0x000fe4000f8e00ff */
[----:B------:R-:W-:Y:S07]  /*5060*/  LEPC R20, `(.L_x_83) ;  /* 0x000000001014794e */ /* 0x000fee0000000000 */
[----:B---3-5:R-:W-:Y:S05]  /*5070*/  CALL.ABS.NOINC R2 ;  /* 0x0000000002007343 */ /* 0x028fea0003c00000 */
.L_x_83:
[----:B------:R-:W-:Y:S01]  /*5080*/  LOP3.LUT P0, RZ, R109, 0x1b0, RZ, 0xc0, !PT ;  /* 0x000001b06dff7812 */ /* 0x000fe2000780c0ff */
[----:B------:R-:W-:Y:S11]  /*5090*/  BSSY.RECONVERGENT B6, `(.L_x_84) ;  /* 0x0000013000067945 */ /* 0x000ff60003800200 */
[----:B------:R-:W-:Y:S01]  /*50a0*/  @!UPT UIADD3 URZ, UPT, UPT, URZ, URZ, URZ ;  /* 0x000000fffffff290 */ /* 0x000fe2000fffe0ff */
[----:B------:R-:W-:Y:S05]  /*50b0*/  @!P0 BRA `(.L_x_85) ;  /* 0x0000000000408947 */ /* 0x000fea0003800000 */
        /* <DEDUP_REMOVED lines=16> */
.L_x_85:
[----:B------:R-:W-:Y:S05]  /*51c0*/  BSYNC.RECONVERGENT B6 ;  /* 0x0000000000067941 */ /* 0x000fea0003800200 */
.L_x_84:
[----:B------:R-:W-:Y:S01]  /*51d0*/  ISETP.NE.U32.AND P4, PT, R90, RZ, PT ;  /* 0x000000ff5a00720c */ /* 0x000fe20003f85070 */
[----:B------:R-:W-:Y:S01]  /*51e0*/  UISETP.NE.AND UP2, UPT, UR50, URZ, UPT ;  /* 0x000000ff3200728c */ /* 0x000fe2000bf45270 */
[----:B------:R-:W-:Y:S01]  /*51f0*/  ISETP.NE.U32.AND P2, PT, RZ, UR38, PT ;  /* 0x00000026ff007c0c */ /* 0x000fe2000bf45070 */
[----:B------:R-:W-:Y:S01]  /*5200*/  UISETP.NE.U32.AND UP1, UPT, UR44, URZ, UPT ;  /* 0x000000ff2c00728c */ /* 0x000fe2000bf25070 */
[----:B------:R-:W-:Y:S01]  /*5210*/  ISETP.NE.AND.EX P4, PT, R91, RZ, PT, P4 ;  /* 0x000000ff5b00720c */ /* 0x000fe20003f85340 */
[----:B------:R-:W-:Y:S01]  /*5220*/  UPLOP3.LUT UP0, UPT, UPT, UPT, UPT, 0x40, 0x4 ;  /* 0x000000000004789c */ /* 0x000fe20003f0e870 */
[----:B------:R-:W-:Y:S01]  /*5230*/  ISETP.NE.AND.EX P2, PT, RZ, UR39, PT, P2 ;  /* 0x00000027ff007c0c */ /* 0x000fe2000bf45320 */
[----:B------:R-:W-:Y:S01]  /*5240*/  UISETP.NE.AND.EX UP1, UPT, UR45, URZ, UPT, UP1 ;  /* 0x000000ff2d00728c */ /* 0x000fe2000bf25310 */
[----:B------:R-:W-:Y:S04]  /*5250*/  PLOP3.LUT P1, PT, PT, PT, UP2, 0x80, 0x8 ;  /* 0x000000000008781c */ /* 0x000fe80003f2f028 */
[----:B------:R-:W-:Y:S06]  /*5260*/  @UP2 UPLOP3.LUT UP0, UPT, UPT, UPT, UP1, 0x80, 0x8 ;  /* 0x000000000008289c */ /* 0x000fec0003f0f010 */
[----:B------:R-:W-:Y:S01]  /*5270*/  PLOP3.LUT P0, PT, PT, PT, UP0, 0x80, 0x8 ;  /* 0x000000000008781c */ /* 0x000fe20003f0f008 */
[----:B------:R-:W-:Y:S01]  /*5280*/  @!UPT UIADD3 URZ, UPT, UPT, URZ, URZ, URZ ;  /* 0x000000fffffff290 */ /* 0x000fe2000fffe0ff */
[----:B------:R-:W-:Y:S11]  /*5290*/  BRA.U !UP1, `(.L_x_86) ;  /* 0x0000000109387547 */ /* 0x000ff6000b800000 */
[----:B------:R-:W-:Y:S01]  /*52a0*/  UISETP.NE.U32.AND UP0, UPT, UR38, URZ, UPT ;  /* 0x000000ff2600728c */ /* 0x000fe2000bf05070 */
[----:B------:R-:W-:Y:S02]  /*52b0*/  HFMA2 R0, -RZ, RZ, 0, 5.9604644775390625e-08 ;  /* 0x00000001ff007431 */ /* 0x000fe400000001ff */
[----:B------:R-:W-:Y:S01]  /*52c0*/  IMAD.MOV.U32 R96, RZ, RZ, 0x1 ;  /* 0x00000001ff607424 */ /* 0x000fe200078e00ff */
[----:B------:R-:W-:Y:S06]  /*52d0*/  UISETP.NE.AND.EX UP0, UPT, UR39, URZ, UPT, UP0 ;  /* 0x000000ff2700728c */ /* 0x000fec000bf05300 */
[----:B------:R-:W-:Y:S05]  /*52e0*/  PLOP3.LUT P3, PT, PT, PT, UP0, 0x80, 0x8 ;  /* 0x000000000008781c */ /* 0x000fea0003f6f008 */
[----:B------:R-:W1:Y:S01]  /*52f0*/  @UP0 LDCU.64 UR6, c[0x0][0x888] ;  /* 0x00011100ff0607ac */ /* 0x000e620008000a00 */
[----:B------:R-:W-:Y:S07]  /*5300*/  @UP0 UIMAD UR4, UR36, UR44, URZ ;  /* 0x0000002c240402a4 */ /* 0x000fee000f8e02ff */
[----:B------:R-:W-:Y:S01]  /*5310*/  @!P3 PRMT R96, R0, 0x7610, R96 ;  /* 0x000076100060b816 */ /* 0x000fe20000000060 */
[----:B-1----:R-:W-:Y:S03]  /*5320*/  @UP0 UIMAD.WIDE UR6, UR4, 0x4, UR6 ;  /* 0x00000004040608a5 */ /* 0x002fe6000f8e0206 */
[----:B------:R-:W1:Y:S03]  /*5330*/  @!UP0 LDCU UR4, c[0x0][0x880] ;  /* 0x00011000ff0487ac */ /* 0x000e660008000800 */
[----:B------:R-:W-:Y:S01]  /*5340*/  IMAD.U32 R2, RZ, RZ, UR6 ;  /* 0x00000006ff027e24 */ /* 0x000fe2000f8e00ff */
[----:B------:R-:W-:Y:S05]  /*5350*/  MOV R3, UR7 ;  /* 0x0000000700037c02 */ /* 0x000fea0008000f00 */
[----:B-----5:R2:W5:Y:S02]  /*5360*/  @P3 LDG.E R49, desc[UR46][R2.64] ;  /* 0x0000002e02313981 */ /* 0x020564000c1e1900 */
[----:B-12---:R-:W-:Y:S02]  /*5370*/  @!P3 IMAD.U32 R49, RZ, RZ, UR4 ;  /* 0x00000004ff31be24 */ /* 0x006fe4000f8e00ff */
.L_x_86:
[----:B------:R-:W-:Y:S05]  /*5380*/  @!P4 BRA `(.L_x_87) ;  /* 0x000000000020c947 */ /* 0x000fea0003800000 */
[----:B------:R-:W-:Y:S04]  /*5390*/  ISETP.NE.U32.AND P3, PT, R88, RZ, PT ;  /* 0x000000ff5800720c */ /* 0x000fe80003f65070 */
[----:B------:R-:W-:Y:S11]  /*53a0*/  ISETP.NE.AND.EX P3, PT, R89, RZ, PT, P3 ;  /* 0x000000ff5900720c */ /* 0x000ff60003f65330 */
[----:B------:R-:W-:Y:S02]  /*53b0*/  @!UPT UIADD3 URZ, UPT, UPT, URZ, URZ, URZ ;  /* 0x000000fffffff290 */ /* 0x000fe4000fffe0ff */
[----:B------:R-:W1:Y:S01]  /*53c0*/  @P3 LDC.64 R2, c[0x0][0x8a8] ;  /* 0x00022a00ff023b82 */ /* 0x000e620000000a00 */
[----:B------:R-:W-:Y:S04]  /*53d0*/  @P3 IMAD R0, R90, UR36, RZ ;  /* 0x000000245a003c24 */ /* 0x000fe8000f8e02ff */
[----:B-1----:R-:W-:Y:S05]  /*53e0*/  @P3 IMAD.WIDE R2, R0, 0x4, R2 ;  /* 0x0000000400023825 */ /* 0x002fea00078e0202 */
[----:B-----5:R1:W5:Y:S02]  /*53f0*/  @P3 LDG.E R47, desc[UR46][R2.64] ;  /* 0x0000002e022f3981 */ /* 0x020364000c1e1900 */
[----:B-1----:R-:W2:Y:S02]  /*5400*/  @!P3 LDC R47, c[0x0][0x8a0] ;  /* 0x00022800ff2fbb82 */ /* 0x002ea40000000800 */
.L_x_87:
[----:B-----5:R-:W-:Y:S01]  /*5410*/  FSETP.NEU.AND P4, PT, R49, RZ, PT ;  /* 0x000000ff3100720b */ /* 0x020fe20003f8d000 */
[----:B------:R-:W-:Y:S01]  /*5420*/  BSSY B1, `(.L_x_88) ;  /* 0x0000042000017945 */ /* 0x000fe20003800000 */
[----:B------:R-:W-:Y:S01]  /*5430*/  SEL R5, RZ, 0xffffffff, P2 ;  /* 0xffffffffff057807 */ /* 0x000fe20001000000 */
[----:B------:R-:W-:Y:S01]  /*5440*/  IMAD.MOV.U32 R115, RZ, RZ, 0x1 ;  /* 0x00000001ff737424 */ /* 0x000fe200078e00ff */
[----:B------:R-:W-:Y:S02]  /*5450*/  LOP3.LUT P3, RZ, R96, 0xff, RZ, 0xc0, !PT ;  /* 0x000000ff60ff7812 */ /* 0x000fe4000786c0ff */
[----:B------:R-:W-:Y:S02]  /*5460*/  CS2R R86, SRZ ;  /* 0x0000000000567805 */ /* 0x000fe4000001ff00 */
[----:B------:R-:W-:Y:S02]  /*5470*/  @P1 SEL R0, RZ, 0xffffffff, P4 ;  /* 0xffffffffff001807 */ /* 0x000fe40002000000 */
[----:B------:R-:W-:Y:S02]  /*5480*/  CS2R R84, SRZ ;  /* 0x0000000000547805 */ /* 0x000fe4000001ff00 */
[----:B------:R-:W-:Y:S02]  /*5490*/  LEA R2, R105, UR49, 0x3 ;  /* 0x0000003169027c11 */ /* 0x000fe4000f8e18ff */
[----:B------:R-:W-:Y:S02]  /*54a0*/  CS2R R82, SRZ ;  /* 0x0000000000527805 */ /* 0x000fe4000001ff00 */
[----:B------:R-:W-:Y:S02]  /*54b0*/  @P0 SEL R0, R5, R0, !P3 ;  /* 0x0000000005000207 */ /* 0x000fe40005800000 */
[----:B------:R-:W-:Y:S02]  /*54c0*/  CS2R R80, SRZ ;  /* 0x0000000000507805 */ /* 0x000fe4000001ff00 */
[----:B------:R-:W-:Y:S02]  /*54d0*/  LEA R113, R45, UR49, 0x3 ;  /* 0x000000312d717c11 */ /* 0x000fe4000f8e18ff */
[----:B------:R-:W-:Y:S02]  /*54e0*/  @P1 LOP3.LUT R0, R0, 0x1, RZ, 0xc0, !PT ;  /* 0x0000000100001812 */ /* 0x000fe400078ec0ff */
[----:B------:R-:W-:Y:S02]  /*54f0*/  SHF.L.U32 R3, R107, 0x1f, RZ ;  /* 0x0000001f6b037819 */ /* 0x000fe400000006ff */
[----:B------:R-:W-:Y:S02]  /*5500*/  ISETP.NE.U32.OR P6, PT, R0, 0x1, !P1 ;  /* 0x000000010000780c */ /* 0x000fe40004fc5470 */
[----:B------:R-:W-:Y:S02]  /*5510*/  PLOP3.LUT P2, PT, PT, PT, UP1, 0x80, 0x8 ;  /* 0x000000000008781c */ /* 0x000fe40003f4f018 */
[----:B------:R-:W-:Y:S02]  /*5520*/  LEA.HI R48, R45, R45, RZ, 0x1 ;  /* 0x0000002d2d307211 */ /* 0x000fe400078f08ff */
[----:B------:R-:W-:Y:S02]  /*5530*/  SEL R4, RZ, 0xffffffff, P4 ;  /* 0xffffffffff047807 */ /* 0x000fe40002000000 */
[----:B------:R-:W-:Y:S05]  /*5540*/  P2R R118, PR, RZ, 0x40 ;  /* 0x00000040ff767803 */ /* 0x000fea0000000000 */
[----:B------:R-:W-:Y:S02]  /*5550*/  @P6 SHF.L.U32 R0, R104, 0x1f, RZ ;  /* 0x0000001f68006819 */ /* 0x000fe400000006ff */
[----:B------:R-:W-:Y:S02]  /*5560*/  @P2 SEL R4, R5, R4, !P3 ;  /* 0x0000000405042207 */ /* 0x000fe40005800000 */
[----:B------:R1:W3:Y:S02]  /*5570*/  @P6 SYNCS.PHASECHK.TRANS64.TRYWAIT P1, [R2+URZ+0x20], R0 ;  /* 0x00002000020065a7 */ /* 0x0002e400080211ff */
[----:B------:R-:W-:Y:S04]  /*5580*/  LOP3.LUT R4, R4, 0x1, RZ, 0xc0, !PT ;  /* 0x0000000104047812 */ /* 0x000fe800078ec0ff */
[----:B------:R-:W-:Y:S04]  /*5590*/  ISETP.NE.U32.AND P5, PT, R4, 0x1, PT ;  /* 0x000000010400780c */ /* 0x000fe80003fa5070 */
[----:B------:R-:W-:Y:S01]  /*55a0*/  P2R R116, PR, RZ, 0x20 ;  /* 0x00000020ff747803 */ /* 0x000fe20000000000 */
[----:B------:R4:W2:Y:S01]  /*55b0*/  SYNCS.PHASECHK.TRANS64.TRYWAIT P0, [R113+URZ+0x90], R3 ;  /* 0x00009003710075a7 */ /* 0x0008a200080011ff */
[C---:B-1----:R-:W-:Y:S01]  /*55c0*/  IMAD.SHL.U32 R0, R48.reuse, 0x80, RZ ;  /* 0x0000008030007824 */ /* 0x042fe200078e00ff */
[----:B------:R-:W-:Y:S04]  /*55d0*/  LOP3.LUT R48, R48, 0xffe, RZ, 0xc0, !PT ;  /* 0x00000ffe30307812 */ /* 0x000fe800078ec0ff */
[----:B------:R-:W-:Y:S01]  /*55e0*/  LOP3.LUT R0, R0, 0xffffff00, RZ, 0xc0, !PT ;  /* 0xffffff0000007812 */ /* 0x000fe200078ec0ff */
[----:B------:R-:W-:Y:S04]  /*55f0*/  IMAD.IADD R48, R45, 0x1, -R48 ;  /* 0x000000012d307824 */ /* 0x000fe800078e0a30 */
[----:B------:R-:W-:Y:S04]  /*5600*/  IMAD.IADD R0, R46, 0x1, R0 ;  /* 0x000000012e007824 */ /* 0x000fe800078e0200 */
[----:B------:R-:W-:Y:S01]  /*5610*/  IMAD R48, R48, 0x100000, R0 ;  /* 0x0010000030307824 */ /* 0x000fe200078e0200 */
[----:B---3--:R-:W-:Y:S01]  /*5620*/  @P6 SEL R115, RZ, 0x1, !P1 ;  /* 0x00000001ff736807 */ /* 0x008fe20004800000 */
[----:B----4-:R-:W-:Y:S06]  /*5630*/  @!P6 BRA `(.L_x_89) ;  /* 0x000000000080e947 */ /* 0x010fec0003800000 */
[----:B------:R-:W-:Y:S01]  /*5640*/  @P5 IMAD R5, R105, 0x1000, R100 ;  /* 0x0000100069055824 */ /* 0x000fe200078e0264 */
[----:B------:R-:W-:Y:S01]  /*5650*/  ISETP.NE.AND P1, PT, R115, RZ, PT ;  /* 0x000000ff7300720c */ /* 0x000fe20003f25270 */
[----:B------:R-:W-:Y:S01]  /*5660*/  BSSY B0, `(.L_x_90) ;  /* 0x000000b000007945 */ /* 0x000fe20003800000 */
[----:B------:R-:W-:Y:S01]  /*5670*/  CS2R R82, SRZ ;  /* 0x0000000000527805 */ /* 0x000fe2000001ff00 */
[----:B------:R-:W-:Y:S01]  /*5680*/  @P5 VIADD R4, R5, UR49 ;  /* 0x0000003105045c36 */ /* 0x000fe20008000000 */
[----:B------:R-:W-:Y:S02]  /*5690*/  CS2R R80, SRZ ;  /* 0x0000000000507805 */ /* 0x000fe4000001ff00 */
[----:B------:R-:W-:Y:S02]  /*56a0*/  CS2R R86, SRZ ;  /* 0x0000000000567805 */ /* 0x000fe4000001ff00 */
[----:B------:R-:W-:Y:S01]  /*56b0*/  CS2R R84, SRZ ;  /* 0x0000000000547805 */ /* 0x000fe2000001ff00 */
[----:B------:R-:W-:Y:S04]  /*56c0*/  @P5 IMAD R4, R108, -0x10, R4 ;  /* 0xfffffff06c045824 */ /* 0x000fe800078e0204 */
[----:B------:R-:W-:Y:S05]  /*56d0*/  @P1 BRA `(.L_x_91) ;  /* 0x00000000000c1947 */ /* 0x000fea0003800000 */
[----:B------:R-:W-:Y:S04]  /*56e0*/  SHF.L.U32 R0, R104, 0x1f, RZ ;  /* 0x0000001f68007819 */ /* 0x000fe800000006ff */
[----:B------:R-:W1:Y:S02]  /*56f0*/  SYNCS.PHASECHK.TRANS64.TRYWAIT P1, [R2+URZ+0x20], R0 ;  /* 0x00002000020075a7 */ /* 0x000e6400080211ff */
[----:B-1----:R-:W-:Y:S05]  /*5700*/  @!P1 BRA `(.L_x_92) ;  /* 0x0000003c00e09947 */ /* 0x002fea0003800000 */
.L_x_91:
[----:B------:R-:W-:Y:S05]  /*5710*/  BSYNC B0 ;  /* 0x0000000000007941 */ /* 0x000fea0003800000 */
.L_x_90:
[----:B------:R-:W-:Y:S01]  /*5720*/  ISETP.NE.AND P1, PT, R116, RZ, PT ;  /* 0x000000ff7400720c */ /* 0x000fe20003f25270 */
[----:B-1----:R-:W-:Y:S02]  /*5730*/  VIADD R2, R2, 0x40 ;  /* 0x0000004002027836 */ /* 0x002fe40000000000 */
[----:B------:R-:W-:Y:S02]  /*5740*/  IMAD.U32 R0, RZ, RZ, UR37 ;  /* 0x00000025ff007e24 */ /* 0x000fe4000f8e00ff */
[----:B------:R-:W-:Y:S03]  /*5750*/  VIADD R105, R105, 0x1 ;  /* 0x0000000169697836 */ /* 0x000fe60000000000 */
[----:B------:R-:W-:Y:S05]  /*5760*/  PRMT R0, R0, 0x654, R2 ;  /* 0x0000065400007816 */ /* 0x000fea0000000002 */
[----:B------:R1:W3:Y:S04]  /*5770*/  @P1 LDS.128 R80, [R5+UR49+0x200] ;  /* 0x0002003105501984 */ /* 0x0002e80008000c00 */
[----:B------:R1:W4:Y:S01]  /*5780*/  @P1 LDS.128 R84, [R4+0x210] ;  /* 0x0002100004541984 */ /* 0x0003220000000c00 */
[C---:B------:R-:W-:Y:S01]  /*5790*/  ISETP.NE.AND P1, PT, R105.reuse, 0x4, PT ;  /* 0x000000046900780c */ /* 0x040fe20003f25270 */
[----:B------:R-:W-:Y:S01]  /*57a0*/  @!PT LDS RZ, [RZ] ;  /* 0x00000000fffff984 */ /* 0x000fe20000000800 */
[----:B------:R-:W-:Y:S01]  /*57b0*/  @!PT LDS RZ, [RZ] ;  /* 0x00000000fffff984 */ /* 0x000fe20000000800 */
[----:B------:R-:W-:Y:S01]  /*57c0*/  @!PT LDS RZ, [RZ] ;  /* 0x00000000fffff984 */ /* 0x000fe20000000800 */
[----:B------:R-:W-:Y:S01]  /*57d0*/  @!PT LDS RZ, [RZ] ;  /* 0x00000000fffff984 */ /* 0x000fe20000000800 */
[----:B------:R5:W-:Y:S06]  /*57e0*/  MEMBAR.ALL.CTA ;  /* 0x0000000000007992 */ /* 0x000bec0000008000 */
[----:B-----5:R-:W5:Y:S01]  /*57f0*/  FENCE.VIEW.ASYNC.S ;  /* 0x00000000000073c6 */ /* 0x020f620000000000 */
[----:B------:R-:W-:Y:S01]  /*5800*/  SEL R105, R105, RZ, P1 ;  /* 0x000000ff69697207 */ /* 0x000fe20000800000 */
[----:B-----5:R5:W-:Y:S02]  /*5810*/  SYNCS.ARRIVE.TRANS64.RED.A1T0 RZ, [R0+URZ], RZ ;  /* 0x000000ff00ff79a7 */ /* 0x020be400081004ff */
[----:B-----5:R-:W-:Y:S04]  /*5820*/  SEL R0, RZ, 0x1, P1 ;  /* 0x00000001ff007807 */ /* 0x020fe80000800000 */
[----:B-1-3--:R-:W-:Y:S02]  /*5830*/  LOP3.LUT R104, R104, R0, RZ, 0x3c, !PT ;  /* 0x0000000068687212 */ /* 0x00afe400078e3cff */
.L_x_89:
[----:B------:R-:W-:Y:S05]  /*5840*/  BSYNC B1 ;  /* 0x0000000000017941 */ /* 0x000fea0003800000 */
.L_x_88:
[----:B------:R-:W-:Y:S04]  /*5850*/  SHF.R.U32.HI R0, RZ, 0x15, R48 ;  /* 0x00000015ff007819 */ /* 0x000fe80000011630 */
[----:B------:R-:W-:Y:S01]  /*5860*/  LOP3.LUT P1, RZ, R0, 0x3, R101, 0x48, !PT ;  /* 0x0000000300ff7812 */ /* 0x000fe20007824865 */
[----:B------:R-:W-:Y:S01]  /*5870*/  @!UPT UIADD3 URZ, UPT, UPT, URZ, URZ, URZ ;  /* 0x000000fffffff290 */ /* 0x000fe2000fffe0ff */
[----:B--2---:R-:W-:Y:S11]  /*5880*/  @P0 BRA `(.L_x_93) ;  /* 0x0000000000080947 */ /* 0x004ff60003800000 */
[----:B------:R-:W1:Y:S02]  /*5890*/  SYNCS.PHASECHK.TRANS64.TRYWAIT P0, [R113+URZ+0x90], R3 ;  /* 0x00009003710075a7 */ /* 0x000e6400080011ff */
[----:B-1----:R-:W-:Y:S05]  /*58a0*/  @!P0 BRA `(.L_x_94) ;  /* 0x0000003c008c8947 */ /* 0x002fea0003800000 */
.L_x_93:
[----:B------:R-:W-:Y:S05]  /*58b0*/  @!P1 BRA `(.L_x_95) ;  /* 0x0000000000409947 */ /* 0x000fea0003800000 */
[----:B------:R-:W2:Y:S01]  /*58c0*/  LDCU.64 UR8, c[0x4][0x78] ;  /* 0x01000f00ff0877ac */ /* 0x000ea20008000a00 */
[----:B-1----:R-:W-:Y:S01]  /*58d0*/  MOV R3, 0x0 ;  /* 0x0000000000037802 */ /* 0x002fe20000000f00 */
[----:B------:R-:W-:Y:S02]  /*58e0*/  HFMA2 R12, -RZ, RZ, 0, 5.9604644775390625e-08 ;  /* 0x00000001ff0c7431 */ /* 0x000fe400000001ff */
[----:B------:R-:W-:Y:S02]  /*58f0*/  IMAD.MOV.U32 R8, RZ, RZ, 0x192 ;  /* 0x00000192ff087424 */ /* 0x000fe400078e00ff */
[----:B------:R-:W-:Y:S01]  /*5900*/  IMAD.MOV.U32 R13, RZ, RZ, RZ ;  /* 0x000000ffff0d7224 */ /* 0x000fe200078e00ff */
[----:B------:R-:W1:Y:S01]  /*5910*/  LDCU.64 UR6, c[0x4][0x80] ;  /* 0x01001000ff0677ac */ /* 0x000e620008000a00 */
[----:B------:R-:W3:Y:S01]  /*5920*/  LDC.64 R2, c[0x4][R3] ;  /* 0x0100000003027b82 */ /* 0x000ee20000000a00 */
[----:B------:R-:W5:Y:S01]  /*5930*/  LDCU.64 UR4, c[0x4][0x18] ;  /* 0x01000300ff0477ac */ /* 0x000f620008000a00 */
[----:B--2---:R-:W-:Y:S01]  /*5940*/  MOV R5, UR9 ;  /* 0x0000000900057c02 */ /* 0x004fe20008000f00 */
[----:B------:R-:W-:Y:S01]  /*5950*/  IMAD.U32 R4, RZ, RZ, UR8 ;  /* 0x00000008ff047e24 */ /* 0x000fe2000f8e00ff */
[----:B-1----:R-:W-:Y:S01]  /*5960*/  MOV R7, UR7 ;  /* 0x0000000700077c02 */ /* 0x002fe20008000f00 */
[----:B------:R-:W-:Y:S01]  /*5970*/  IMAD.U32 R6, RZ, RZ, UR6 ;  /* 0x00000006ff067e24 */ /* 0x000fe2000f8e00ff */
[----:B-----5:R-:W-:Y:S01]  /*5980*/  MOV R11, UR5 ;  /* 0x00000005000b7c02 */ /* 0x020fe20008000f00 */
[----:B------:R-:W-:Y:S02]  /*5990*/  IMAD.U32 R10, RZ, RZ, UR4 ;  /* 0x00000004ff0a7e24 */ /* 0x000fe4000f8e00ff */
[----:B------:R-:W-:Y:S07]  /*59a0*/  LEPC R20, `(.L_x_95) ;  /* 0x000000001014794e */ /* 0x000fee0000000000 */
[----:B---34-:R-:W-:Y:S05]  /*59b0*/  CALL.ABS.NOINC R2 ;  /* 0x0000000002007343 */ /* 0x018fea0003c00000 */
.L_x_95:
[----:B------:R-:W-:Y:S01]  /*59c0*/  F2FP.F16.E5M2.UNPACK_B R4, R81 ;  /* 0x00000051ff04723e */ /* 0x000fe200020004ff */
[----:B------:R-:W-:Y:S05]  /*59d0*/  WARPSYNC.ALL ;  /* 0x0000000000007948 */ /* 0x000fea0003800000 */
[----:B------:R-:W-:Y:S01]  /*59e0*/  R2UR UR4, R48 ;  /* 0x00000000300472ca */ /* 0x000fe200000e0000 */
[--C-:B------:R-:W-:Y:S01]  /*59f0*/  HADD2.F32 R53, -RZ, R4.reuse.H0_H0 ;  /* 0x20000004ff357230 */ /* 0x100fe20000004100 */
[-C--:B-1----:R-:W-:Y:S01]  /*5a00*/  F2FP.F16.E5M2.UNPACK_B R3, R80.reuse ;  /* 0x00000050ff03723e */ /* 0x082fe200020004ff */
[----:B------:R-:W-:Y:S01]  /*5a10*/  HADD2.F32 R54, -RZ, R4.H1_H1 ;  /* 0x30000004ff367230 */ /* 0x000fe20000004100 */
[----:B------:R-:W-:Y:S01]  /*5a20*/  F2FP.F16.E5M2.UNPACK_B R0, R80.H1 ;  /* 0x00000050ff00723e */ /* 0x000fe200030004ff */
[----:B------:R-:W-:Y:S01]  /*5a30*/  BSSY.RECONVERGENT B0, `(.L_x_96) ;  /* 0x0000099000007945 */ /* 0x000fe20003800200 */
[----:B------:R-:W-:Y:S01]  /*5a40*/  F2FP.F16.E5M2.UNPACK_B R64, R83.H1 ;  /* 0x00000053ff40723e */ /* 0x000fe200030004ff */
[--C-:B------:R-:W-:Y:S01]  /*5a50*/  HADD2.F32 R2, -RZ, R3.reuse.H0_H0 ;  /* 0x20000003ff027230 */ /* 0x100fe20000004100 */
[----:B----4-:R-:W-:Y:S01]  /*5a60*/  F2FP.F16.E5M2.UNPACK_B R74, R86 ;  /* 0x00000056ff4a723e */ /* 0x010fe200020004ff */
[----:B------:R-:W-:Y:S01]  /*5a70*/  HADD2.F32 R50, -RZ, R3.H1_H1 ;  /* 0x30000003ff327230 */ /* 0x000fe20000004100 */
[----:B------:R-:W-:Y:S01]  /*5a80*/  F2FP.F16.E5M2.UNPACK_B R3, R81.H1 ;  /* 0x00000051ff03723e */ /* 0x000fe200030004ff */
[--C-:B------:R-:W-:Y:S01]  /*5a90*/  HADD2.F32 R51, -RZ, R0.reuse.H0_H0 ;  /* 0x20000000ff337230 */ /* 0x100fe20000004100 */
[----:B------:R-:W-:Y:S01]  /*5aa0*/  IADD3 R114, PT, PT, R100, UR49, RZ ;  /* 0x0000003164727c10 */ /* 0x000fe2000fffe0ff */
[----:B------:R-:W-:Y:S01]  /*5ab0*/  HADD2.F32 R52, -RZ, R0.H1_H1 ;  /* 0x30000000ff347230 */ /* 0x000fe20000004100 */
[----:B------:R-:W-:Y:S01]  /*5ac0*/  LDTM.16dp32bit_t0_t15.x32 R4, tmem[UR4] ;  /* 0x00000004000479ee */ /* 0x000fe20008a80000 */
[----:B------:R-:W1:Y:S01]  /*5ad0*/  LDTM.16dp32bit_t16_t31.x32 R4, tmem[UR4+0x20] ;  /* 0x00002004000479ee */ /* 0x000e620008aa0000 */
[-C--:B------:R-:W-:Y:S01]  /*5ae0*/  F2FP.F16.E5M2.UNPACK_B R0, R82.reuse ;  /* 0x00000052ff00723e */ /* 0x080fe200020004ff */
[--C-:B------:R-:W-:Y:S01]  /*5af0*/  HADD2.F32 R55, -RZ, R3.reuse.H0_H0 ;  /* 0x20000003ff377230 */ /* 0x100fe20000004100 */
[----:B------:R-:W-:Y:S01]  /*5b00*/  SHF.L.U32 R117, R102, 0x4, RZ ;  /* 0x0000000466757819 */ /* 0x000fe200000006ff */
[----:B------:R-:W-:Y:S01]  /*5b10*/  HADD2.F32 R56, -RZ, R3.H1_H1 ;  /* 0x30000003ff387230 */ /* 0x000fe20000004100 */
[----:B------:R-:W-:Y:S01]  /*5b20*/  F2FP.F16.E5M2.UNPACK_B R3, R82.H1 ;  /* 0x00000052ff03723e */ /* 0x000fe200030004ff */
[--C-:B------:R-:W-:Y:S01]  /*5b30*/  HADD2.F32 R57, -RZ, R0.reuse.H0_H0 ;  /* 0x20000000ff397230 */ /* 0x100fe20000004100 */
[----:B------:R-:W-:Y:S01]  /*5b40*/  IADD3 R114, PT, PT, R114, R117, RZ ;  /* 0x0000007572727210 */ /* 0x000fe20007ffe0ff */
[----:B------:R-:W-:Y:S01]  /*5b50*/  HADD2.F32 R58, -RZ, R0.H1_H1 ;  /* 0x30000000ff3a7230 */ /* 0x000fe20000004100 */
[----:B------:R-:W-:Y:S01]  /*5b60*/  F2FP.F16.E5M2.UNPACK_B R0, R83 ;  /* 0x00000053ff00723e */ /* 0x000fe200020004ff */
[--C-:B------:R-:W-:Y:S01]  /*5b70*/  HADD2.F32 R59, -RZ, R3.reuse.H0_H0 ;  /* 0x20000003ff3b7230 */ /* 0x100fe20000004100 */
[----:B------:R-:W-:Y:S01]  /*5b80*/  ISETP.NE.AND P0, PT, R110, RZ, PT ;  /* 0x000000ff6e00720c */ /* 0x000fe20003f05270 */
[----:B------:R-:W-:Y:S01]  /*5b90*/  HADD2.F32 R60, -RZ, R3.H1_H1 ;  /* 0x30000003ff3c7230 */ /* 0x000fe20000004100 */
[-C--:B------:R-:W-:Y:S01]  /*5ba0*/  F2FP.F16.E5M2.UNPACK_B R3, R84.reuse ;  /* 0x00000054ff03723e */ /* 0x080fe200020004ff */
[--C-:B------:R-:W-:Y:S01]  /*5bb0*/  HADD2.F32 R61, -RZ, R0.reuse.H0_H0 ;  /* 0x20000000ff3d7230 */ /* 0x100fe20000004100 */
[----:B------:R-:W-:Y:S01]  /*5bc0*/  ISETP.NE.AND P6, PT, R118, RZ, PT ;  /* 0x000000ff7600720c */ /* 0x000fe20003fc5270 */
[----:B------:R-:W-:Y:S01]  /*5bd0*/  HADD2.F32 R62, -RZ, R0.H1_H1 ;  /* 0x30000000ff3e7230 */ /* 0x000fe20000004100 */
[----:B------:R-:W-:Y:S01]  /*5be0*/  F2FP.F16.E5M2.UNPACK_B R0, R84.H1 ;  /* 0x00000054ff00723e */ /* 0x000fe200030004ff */
[--C-:B------:R-:W-:Y:S02]  /*5bf0*/  HADD2.F32 R65, -RZ, R3.reuse.H0_H0 ;  /* 0x20000003ff417230 */ /* 0x100fe40000004100 */
[----:B------:R-:W-:Y:S01]  /*5c00*/  HADD2.F32 R66, -RZ, R3.H1_H1 ;  /* 0x30000003ff427230 */ /* 0x000fe20000004100 */
[-C--:B------:R-:W-:Y:S01]  /*5c10*/  F2FP.F16.E5M2.UNPACK_B R3, R85.reuse ;  /* 0x00000055ff03723e */ /* 0x080fe200020004ff */
[--C-:B------:R-:W-:Y:S02]  /*5c20*/  HADD2.F32 R67, -RZ, R0.reuse.H0_H0 ;  /* 0x20000000ff437230 */ /* 0x100fe40000004100 */
[----:B------:R-:W-:Y:S01]  /*5c30*/  HADD2.F32 R68, -RZ, R0.H1_H1 ;  /* 0x30000000ff447230 */ /* 0x000fe20000004100 */
[----:B------:R-:W-:Y:S01]  /*5c40*/  F2FP.F16.E5M2.UNPACK_B R0, R85.H1 ;  /* 0x00000055ff00723e */ /* 0x000fe200030004ff */
[--C-:B------:R-:W-:Y:S02]  /*5c50*/  HADD2.F32 R69, -RZ, R3.reuse.H0_H0 ;  /* 0x20000003ff457230 */ /* 0x100fe40000004100 */
[C---:B-1----:R-:W-:Y:S01]  /*5c60*/  FMUL R7, R47.reuse, R7 ;  /* 0x000000072f077220 */ /* 0x042fe20000400000 */
[----:B------:R-:W-:Y:S01]  /*5c70*/  HADD2.F32 R70, -RZ, R3.H1_H1 ;  /* 0x30000003ff467230 */ /* 0x000fe20000004100 */
[----:B------:R-:W-:Y:S01]  /*5c80*/  F2FP.F16.E5M2.UNPACK_B R3, R86.H1 ;  /* 0x00000056ff03723e */ /* 0x000fe200030004ff */
[--C-:B------:R-:W-:Y:S02]  /*5c90*/  HADD2.F32 R71, -RZ, R0.reuse.H0_H0 ;  /* 0x20000000ff477230 */ /* 0x100fe40000004100 */
[----:B------:R-:W-:Y:S02]  /*5ca0*/  HADD2.F32 R72, -RZ, R0.H1_H1 ;  /* 0x30000000ff487230 */ /* 0x000fe40000004100 */
[----:B------:R-:W-:Y:S01]  /*5cb0*/  FMUL R0, R47, R4 ;  /* 0x000000042f007220 */ /* 0x000fe20000400000 */
[--C-:B------:R-:W-:Y:S01]  /*5cc0*/  HADD2.F32 R73, -RZ, R74.reuse.H0_H0 ;  /* 0x2000004aff497230 */ /* 0x100fe20000004100 */
[----:B------:R-:W-:Y:S01]  /*5cd0*/  F2FP.F16.E5M2.UNPACK_B R4, R87 ;  /* 0x00000057ff04723e */ /* 0x000fe200020004ff */
[----:B------:R-:W-:Y:S02]  /*5ce0*/  HADD2.F32 R74, -RZ, R74.H1_H1 ;  /* 0x3000004aff4a7230 */ /* 0x000fe40000004100 */
[----:B------:R-:W-:Y:S01]  /*5cf0*/  FFMA R0, R49, R2, R0 ;  /* 0x0000000231007223 */ /* 0x000fe20000000000 */
[----:B------:R-:W-:Y:S01]  /*5d00*/  FMUL R2, R47, R5 ;  /* 0x000000052f027220 */ /* 0x000fe20000400000 */
[--C-:B------:R-:W-:Y:S01]  /*5d10*/  HADD2.F32 R75, -RZ, R3.reuse.H0_H0 ;  /* 0x20000003ff4b7230 */ /* 0x100fe20000004100 */
[----:B------:R-:W-:Y:S01]  /*5d20*/  F2FP.F16.E5M2.UNPACK_B R5, R87.H1 ;  /* 0x00000057ff05723e */ /* 0x000fe200030004ff */
[----:B------:R-:W-:Y:S02]  /*5d30*/  HADD2.F32 R76, -RZ, R3.H1_H1 ;  /* 0x30000003ff4c7230 */ /* 0x000fe40000004100 */
[----:B------:R-:W-:Y:S01]  /*5d40*/  FFMA R2, R49, R50, R2 ;  /* 0x0000003231027223 */ /* 0x000fe20000000002 */
[--C-:B------:R-:W-:Y:S02]  /*5d50*/  HADD2.F32 R50, -RZ, R4.reuse.H0_H0 ;  /* 0x20000004ff327230 */ /* 0x100fe40000004100 */
[C---:B------:R-:W-:Y:S01]  /*5d60*/  FMUL R3, R47.reuse, R6 ;  /* 0x000000062f037220 */ /* 0x040fe20000400000 */
[--C-:B------:R-:W-:Y:S02]  /*5d70*/  HADD2.F32 R77, -RZ, R5.reuse.H1_H1 ;  /* 0x30000005ff4d7230 */ /* 0x100fe40000004100 */
[C---:B------:R-:W-:Y:S01]  /*5d80*/  FMUL R6, R47.reuse, R11 ;  /* 0x0000000b2f067220 */ /* 0x040fe20000400000 */
[----:B------:R-:W-:Y:S01]  /*5d90*/  FMUL R11, R47, R16 ;  /* 0x000000102f0b7220 */ /* 0x000fe20000400000 */
[C---:B------:R-:W-:Y:S01]  /*5da0*/  FFMA R3, R49.reuse, R51, R3 ;  /* 0x0000003331037223 */ /* 0x040fe20000000003 */
[----:B------:R-:W-:Y:S01]  /*5db0*/  FFMA R7, R49, R52, R7 ;  /* 0x0000003431077223 */ /* 0x000fe20000000007 */
[----:B------:R-:W-:Y:S02]  /*5dc0*/  HADD2.F32 R51, -RZ, R4.H1_H1 ;  /* 0x30000004ff337230 */ /* 0x000fe40000004100 */
[C---:B------:R-:W-:Y:S01]  /*5dd0*/  FMUL R4, R47.reuse, R9 ;  /* 0x000000092f047220 */ /* 0x040fe20000400000 */
[----:B------:R-:W-:Y:S02]  /*5de0*/  HADD2.F32 R52, -RZ, R5.H0_H0 ;  /* 0x20000005ff347230 */ /* 0x000fe40000004100 */
[----:B------:R-:W-:Y:S01]  /*5df0*/  FMUL R16, R47, R21 ;  /* 0x000000152f107220 */ /* 0x000fe20000400000 */
[----:B------:R-:W-:Y:S01]  /*5e00*/  F2FP.SATFINITE.E5M2.F32.PACK_AB_MERGE_C R78, R7, R3, RZ ;  /* 0x00000003074e723e */ /* 0x000fe200048060ff */
[C---:B------:R-:W-:Y:S01]  /*5e10*/  FMUL R3, R47.reuse, R8 ;  /* 0x000000082f037220 */ /* 0x040fe20000400000 */
[C---:B------:R-:W-:Y:S01]  /*5e20*/  FMUL R7, R47.reuse, R12 ;  /* 0x0000000c2f077220 */ /* 0x040fe20000400000 */
[C---:B------:R-:W-:Y:S01]  /*5e30*/  FMUL R8, R47.reuse, R13 ;  /* 0x0000000d2f087220 */ /* 0x040fe20000400000 */
[----:B------:R-:W-:Y:S01]  /*5e40*/  FMUL R12, R47, R17 ;  /* 0x000000112f0c7220 */ /* 0x000fe20000400000 */
[C---:B------:R-:W-:Y:S01]  /*5e50*/  FFMA R3, R49.reuse, R53, R3 ;  /* 0x0000003531037223 */ /* 0x040fe20000000003 */
[----:B------:R-:W-:Y:S01]  /*5e60*/  FFMA R4, R49, R54, R4 ;  /* 0x0000003631047223 */ /* 0x000fe20000000004 */
[C---:B------:R-:W-:Y:S01]  /*5e70*/  FMUL R5, R47.reuse, R10 ;  /* 0x0000000a2f057220 */ /* 0x040fe20000400000 */
[C---:B------:R-:W-:Y:S01]  /*5e80*/  FMUL R9, R47.reuse, R14 ;  /* 0x0000000e2f097220 */ /* 0x040fe20000400000 */
[C---:B------:R-:W-:Y:S01]  /*5e90*/  FMUL R10, R47.reuse, R15 ;  /* 0x0000000f2f0a7220 */ /* 0x040fe20000400000 */
[----:B------:R-:W-:Y:S01]  /*5ea0*/  FMUL R15, R47, R20 ;  /* 0x000000142f0f7220 */ /* 0x000fe20000400000 */
[C---:B------:R-:W-:Y:S01]  /*5eb0*/  FFMA R5, R49.reuse, R55, R5 ;  /* 0x0000003731057223 */ /* 0x040fe20000000005 */
[C---:B------:R-:W-:Y:S01]  /*5ec0*/  FFMA R6, R49.reuse, R56, R6 ;  /* 0x0000003831067223 */ /* 0x040fe20000000006 */
[C---:B------:R-:W-:Y:S01]  /*5ed0*/  FFMA R7, R49.reuse, R57, R7 ;  /* 0x0000003931077223 */ /* 0x040fe20000000007 */
[C---:B------:R-:W-:Y:S01]  /*5ee0*/  FFMA R8, R49.reuse, R58, R8 ;  /* 0x0000003a31087223 */ /* 0x040fe20000000008 */
[--C-:B------:R-:W-:Y:S02]  /*5ef0*/  HADD2.F32 R63, -RZ, R64.reuse.H0_H0 ;  /* 0x20000040ff3f7230 */ /* 0x100fe40000004100 */
[C---:B------:R-:W-:Y:S01]  /*5f00*/  FFMA R9, R49.reuse, R59, R9 ;  /* 0x0000003b31097223 */ /* 0x040fe20000000009 */
[----:B------:R-:W-:Y:S01]  /*5f10*/  F2FP.SATFINITE.E5M2.F32.PACK_AB_MERGE_C R5, R6, R5, RZ ;  /* 0x000000050605723e */ /* 0x000fe200048060ff */
[C---:B------:R-:W-:Y:S01]  /*5f20*/  FFMA R10, R49.reuse, R60, R10 ;  /* 0x0000003c310a7223 */ /* 0x040fe2000000000a */
[C---:B------:R-:W-:Y:S01]  /*5f30*/  FFMA R11, R49.reuse, R61, R11 ;  /* 0x0000003d310b7223 */ /* 0x040fe2000000000b */
[----:B------:R-:W-:Y:S01]  /*5f40*/  FFMA R12, R49, R62, R12 ;  /* 0x0000003e310c7223 */ /* 0x000fe2000000000c */
[C---:B------:R-:W-:Y:S01]  /*5f50*/  FMUL R20, R47.reuse, R25 ;  /* 0x000000192f147220 */ /* 0x040fe20000400000 */
[C---:B------:R-:W-:Y:S01]  /*5f60*/  FMUL R25, R47.reuse, R30 ;  /* 0x0000001e2f197220 */ /* 0x040fe20000400000 */
[C---:B------:R-:W-:Y:S01]  /*5f70*/  FMUL R30, R47.reuse, R35 ;  /* 0x000000232f1e7220 */ /* 0x040fe20000400000 */
[----:B------:R-:W-:Y:S01]  /*5f80*/  F2FP.SATFINITE.E5M2.F32.PACK_AB_MERGE_C R9, R10, R9, RZ ;  /* 0x000000090a09723e */ /* 0x000fe200048060ff */
[----:B------:R-:W-:Y:S02]  /*5f90*/  HADD2.F32 R64, -RZ, R64.H1_H1 ;  /* 0x30000040ff407230 */ /* 0x000fe40000004100 */
[C---:B------:R-:W-:Y:S01]  /*5fa0*/  FMUL R13, R47.reuse, R18 ;  /* 0x000000122f0d7220 */ /* 0x040fe20000400000 */
[C---:B------:R-:W-:Y:S01]  /*5fb0*/  FMUL R14, R47.reuse, R19 ;  /* 0x000000132f0e7220 */ /* 0x040fe20000400000 */
[C---:B------:R-:W-:Y:S01]  /*5fc0*/  FMUL R17, R47.reuse, R22 ;  /* 0x000000162f117220 */ /* 0x040fe20000400000 */
[----:B------:R-:W-:Y:S01]  /*5fd0*/  FMUL R18, R47, R23 ;  /* 0x000000172f127220 */ /* 0x000fe20000400000 */
[C---:B------:R-:W-:Y:S01]  /*5fe0*/  FFMA R13, R49.reuse, R63, R13 ;  /* 0x0000003f310d7223 */ /* 0x040fe2000000000d */
[C---:B------:R-:W-:Y:S01]  /*5ff0*/  FFMA R14, R49.reuse, R64, R14 ;  /* 0x00000040310e7223 */ /* 0x040fe2000000000e */
[----:B------:R-:W-:Y:S01]  /*6000*/  FFMA R15, R49, R65, R15 ;  /* 0x00000041310f7223 */ /* 0x000fe2000000000f */
[----:B------:R-:W-:Y:S01]  /*6010*/  FMUL R19, R47, R24 ;  /* 0x000000182f137220 */ /* 0x000fe20000400000 */
[C---:B------:R-:W-:Y:S01]  /*6020*/  FFMA R16, R49.reuse, R66, R16 ;  /* 0x0000004231107223 */ /* 0x040fe20000000010 */
[----:B------:R-:W-:Y:S01]  /*6030*/  FFMA R17, R49, R67, R17 ;  /* 0x0000004331117223 */ /* 0x000fe20000000011 */
[----:B------:R-:W-:Y:S01]  /*6040*/  F2FP.SATFINITE.E5M2.F32.PACK_AB_MERGE_C R13, R14, R13, RZ ;  /* 0x0000000d0e0d723e */ /* 0x000fe200048060ff */
[C---:B------:R-:W-:Y:S01]  /*6050*/  FMUL R21, R47.reuse, R26 ;  /* 0x0000001a2f157220 */ /* 0x040fe20000400000 */
[----:B------:R-:W-:Y:S01]  /*6060*/  FMUL R22, R47, R27 ;  /* 0x0000001b2f167220 */ /* 0x000fe20000400000 */
[C---:B------:R-:W-:Y:S01]  /*6070*/  FFMA R18, R49.reuse, R68, R18 ;  /* 0x0000004431127223 */ /* 0x040fe20000000012 */
[----:B------:R-:W-:Y:S01]  /*6080*/  FFMA R19, R49, R69, R19 ;  /* 0x0000004531137223 */ /* 0x000fe20000000013 */
[----:B------:R-:W-:Y:S01]  /*6090*/  FMUL R23, R47, R28 ;  /* 0x0000001c2f177220 */ /* 0x000fe20000400000 */
[----:B------:R-:W-:Y:S01]  /*60a0*/  FFMA R20, R49, R70, R20 ;  /* 0x0000004631147223 */ /* 0x000fe20000000014 */
[----:B------:R-:W-:Y:S01]  /*60b0*/  FMUL R24, R47, R29 ;  /* 0x0000001d2f187220 */ /* 0x000fe20000400000 */
[C---:B------:R-:W-:Y:S01]  /*60c0*/  FFMA R21, R49.reuse, R71, R21 ;  /* 0x0000004731157223 */ /* 0x040fe20000000015 */
[----:B------:R-:W-:Y:S01]  /*60d0*/  FFMA R22, R49, R72, R22 ;  /* 0x0000004831167223 */ /* 0x000fe20000000016 */
[C---:B------:R-:W-:Y:S01]  /*60e0*/  FMUL R26, R47.reuse, R31 ;  /* 0x0000001f2f1a7220 */ /* 0x040fe20000400000 */
[----:B------:R-:W-:Y:S01]  /*60f0*/  FMUL R27, R47, R32 ;  /* 0x000000202f1b7220 */ /* 0x000fe20000400000 */
[----:B------:R-:W-:Y:S01]  /*6100*/  FFMA R23, R49, R73, R23 ;  /* 0x0000004931177223 */ /* 0x000fe20000000017 */
[----:B------:R-:W-:Y:S01]  /*6110*/  FMUL R28, R47, R33 ;  /* 0x000000212f1c7220 */ /* 0x000fe20000400000 */
[----:B------:R-:W-:Y:S01]  /*6120*/  FFMA R24, R49, R74, R24 ;  /* 0x0000004a31187223 */ /* 0x000fe20000000018 */
[----:B------:R-:W-:Y:S01]  /*6130*/  FMUL R29, R47, R34 ;  /* 0x000000222f1d7220 */ /* 0x000fe20000400000 */
[C---:B------:R-:W-:Y:S01]  /*6140*/  FFMA R25, R49.reuse, R75, R25 ;  /* 0x0000004b31197223 */ /* 0x040fe20000000019 */
[C---:B------:R-:W-:Y:S01]  /*6150*/  FFMA R26, R49.reuse, R76, R26 ;  /* 0x0000004c311a7223 */ /* 0x040fe2000000001a */
[C---:B------:R-:W-:Y:S01]  /*6160*/  FFMA R27, R49.reuse, R50, R27 ;  /* 0x00000032311b7223 */ /* 0x040fe2000000001b */
[C---:B------:R-:W-:Y:S01]  /*6170*/  FFMA R28, R49.reuse, R51, R28 ;  /* 0x00000033311c7223 */ /* 0x040fe2000000001c */
[----:B------:R-:W-:Y:S01]  /*6180*/  F2FP.SATFINITE.E5M2.F32.PACK_AB_MERGE_C R17, R18, R17, RZ ;  /* 0x000000111211723e */ /* 0x000fe200048060ff */
[C---:B------:R-:W-:Y:S01]  /*6190*/  FFMA R29, R49.reuse, R52, R29 ;  /* 0x00000034311d7223 */ /* 0x040fe2000000001d */
[----:B------:R-:W-:Y:S01]  /*61a0*/  F2FP.SATFINITE.E5M2.F32.PACK_AB_MERGE_C R21, R22, R21, RZ ;  /* 0x000000151615723e */ /* 0x000fe200048060ff */
[----:B------:R-:W-:Y:S01]  /*61b0*/  FFMA R30, R49, R77, R30 ;  /* 0x0000004d311e7223 */ /* 0x000fe2000000001e */
[----:B------:R-:W-:Y:S02]  /*61c0*/  F2FP.SATFINITE.E5M2.F32.PACK_AB_MERGE_C R32, R2, R0, R78 ;  /* 0x000000000220723e */ /* 0x000fe4000480604e */
[----:B------:R-:W-:Y:S02]  /*61d0*/  F2FP.SATFINITE.E5M2.F32.PACK_AB_MERGE_C R33, R4, R3, R5 ;  /* 0x000000030421723e */ /* 0x000fe40004806005 */
[----:B------:R-:W-:Y:S02]  /*61e0*/  F2FP.SATFINITE.E5M2.F32.PACK_AB_MERGE_C R34, R8, R7, R9 ;  /* 0x000000070822723e */ /* 0x000fe40004806009 */
[----:B------:R-:W-:Y:S02]  /*61f0*/  F2FP.SATFINITE.E5M2.F32.PACK_AB_MERGE_C R35, R12, R11, R13 ;  /* 0x0000000b0c23723e */ /* 0x000fe4000480600d */
[----:B------:R-:W-:Y:S02]  /*6200*/  F2FP.SATFINITE.E5M2.F32.PACK_AB_MERGE_C R16, R16, R15, R17 ;  /* 0x0000000f1010723e */ /* 0x000fe40004806011 */
[----:B------:R-:W-:Y:S01]  /*6210*/  F2FP.SATFINITE.E5M2.F32.PACK_AB_MERGE_C R17, R20, R19, R21 ;  /* 0x000000131411723e */ /* 0x000fe20004806015 */
[----:B------:R1:W-:Y:S01]  /*6220*/  STS.128 [R100+UR49+0x4200], R32 ;  /* 0x0042002064007988 */ /* 0x0003e20008000c31 */
[----:B------:R-:W-:Y:S02]  /*6230*/  F2FP.SATFINITE.E5M2.F32.PACK_AB_MERGE_C R18, R26, R25, RZ ;  /* 0x000000191a12723e */ /* 0x000fe400048060ff */
[----:B------:R-:W-:Y:S02]  /*6240*/  F2FP.SATFINITE.E5M2.F32.PACK_AB_MERGE_C R19, R30, R29, RZ ;  /* 0x0000001d1e13723e */ /* 0x000fe400048060ff */
[----:B------:R-:W-:Y:S02]  /*6250*/  F2FP.SATFINITE.E5M2.F32.PACK_AB_MERGE_C R18, R24, R23, R18 ;  /* 0x000000171812723e */ /* 0x000fe40004806012 */
[----:B------:R-:W-:Y:S02]  /*6260*/  F2FP.SATFINITE.E5M2.F32.PACK_AB_MERGE_C R19, R28, R27, R19 ;  /* 0x0000001b1c13723e */ /* 0x000fe40004806013 */
[----:B------:R-:W-:Y:S02]  /*6270*/  LEA R0, R105, UR49, 0x3 ;  /* 0x0000003169007c11 */ /* 0x000fe4000f8e18ff */
[----:B------:R-:W-:Y:S01]  /*6280*/  @P6 SHF.L.U32 R2, R104, 0x1f, RZ ;  /* 0x0000001f68026819 */ /* 0x000fe200000006ff */
[----:B------:R1:W-:Y:S01]  /*6290*/  STS.128 [R114+0x4210], R16 ;  /* 0x0042101072007388 */ /* 0x0003e20000000c00 */
[----:B------:R-:W-:Y:S01]  /*62a0*/  @!PT LDS RZ, [RZ] ;  /* 0x00000000fffff984 */ /* 0x000fe20000000800 */
[----:B------:R-:W-:Y:S01]  /*62b0*/  @!PT LDS RZ, [RZ] ;  /* 0x00000000fffff984 */ /* 0x000fe20000000800 */
[----:B------:R-:W-:Y:S01]  /*62c0*/  @!PT LDS RZ, [RZ] ;  /* 0x00000000fffff984 */ /* 0x000fe20000000800 */
[----:B------:R-:W-:Y:S01]  /*62d0*/  @!PT LDS RZ, [RZ] ;  /* 0x00000000fffff984 */ /* 0x000fe20000000800 */
[----:B------:R2:W-:Y:S07]  /*62e0*/  MEMBAR.ALL.CTA ;  /* 0x0000000000007992 */ /* 0x0005ee0000008000 */
[----:B--2---:R-:W2:Y:S02]  /*62f0*/  FENCE.VIEW.ASYNC.S ;  /* 0x00000000000073c6 */ /* 0x004ea40000000000 */
[----:B--2---:R-:W-:Y:S06]  /*6300*/  BAR.SYNC.DEFER_BLOCKING 0x1, 0x80 ;  /* 0x0042000000007b1d */ /* 0x004fec0000010000 */
[----:B------:R-:W-:Y:S05]  /*6310*/  @P0 BRA `(.L_x_97) ;  /* 0x0000000000280947 */ /* 0x000fea0003800000 */
[----:B------:R-:W-:Y:S02]  /*6320*/  UIADD3 UR4, UPT, UPT, UR49, 0x4200, URZ ;  /* 0x0000420031047890 */ /* 0x000fe4000fffe0ff */
[----:B------:R-:W-:Y:S01]  /*6330*/  UIADD3 UR6, UP0, UPT, UR52, 0x680, URZ ;  /* 0x0000068034067890 */ /* 0x000fe2000ff1e0ff */
[----:B------:R-:W-:Y:S03]  /*6340*/  UMOV UR43, UR36 ;  /* 0x00000024002b7c82 */ /* 0x000fe60008000000 */
[----:B------:R-:W-:Y:S01]  /*6350*/  MOV R109, UR4 ;  /* 0x00000004006d7c02 */ /* 0x000fe20008000f00 */
[----:B------:R-:W-:Y:S03]  /*6360*/  UIADD3.X UR7, UPT, UPT, URZ, UR53, URZ, UP0, !UPT ;  /* 0x00000035ff077290 */ /* 0x000fe600087fe4ff */
[----:B------:R-:W-:Y:S11]  /*6370*/  R2UR UR40, R109 ;  /* 0x000000006d2872ca */ /* 0x000ff600000e0000 */
[----:B------:R-:W-:Y:S02]  /*6380*/  @!UPT UIADD3 URZ, UPT, UPT, URZ, URZ, URZ ;  /* 0x000000fffffff290 */ /* 0x000fe4000fffe0ff */
[----:B------:R2:W-:Y:S01]  /*6390*/  UTMASTG.3D [UR40], [UR6] ;  /* 0x00000028060073b5 */ /* 0x0005e20008010000 */
[----:B------:R0:W-:Y:S01]  /*63a0*/  UTMACMDFLUSH ;  /* 0x00000000000079b7 */ /* 0x0001e20000000000 */
[----:B--2---:R-:W-:Y:S04]  /*63b0*/  DEPBAR.LE SB0, 0x1 ;  /* 0x000080400000791a */ /* 0x004fe80000000000 */
.L_x_97:
[----:B------:R-:W-:Y:S05]  /*63c0*/  BSYNC.RECONVERGENT B0 ;  /* 0x0000000000007941 */ /* 0x000fea0003800200 */
.L_x_96:
[----:B------:R-:W-:Y:S06]  /*63d0*/  BAR.SYNC.DEFER_BLOCKING 0x1, 0x80 ;  /* 0x0042000000007b1d */ /* 0x000fec0000010000 */
[----:B------:R-:W2:Y:S01]  /*63e0*/  @P6 SYNCS.PHASECHK.TRANS64.TRYWAIT P0, [R0+URZ+0x20], R2 ;  /* 0x00002002000065a7 */ /* 0x000ea200080011ff */
[----:B------:R-:W-:Y:S01]  /*63f0*/  BSSY B1, `(.L_x_98) ;  /* 0x0000021000017945 */ /* 0x000fe20003800000 */
[----:B--2---:R-:W-:Y:S03]  /*6400*/  @P6 SEL R115, RZ, 0x1, !P0 ;  /* 0x00000001ff736807 */ /* 0x004fe60004000000 */
[----:B------:R-:W-:Y:S05]  /*6410*/  @!P6 BRA `(.L_x_99) ;  /* 0x000000000078e947 */ /* 0x000fea0003800000 */
[----:B------:R-:W-:Y:S01]  /*6420*/  ISETP.NE.AND P1, PT, R116, RZ, PT ;  /* 0x000000ff7400720c */ /* 0x000fe20003f25270 */
[----:B------:R-:W-:Y:S01]  /*6430*/  BSSY B0, `(.L_x_100) ;  /* 0x0000009000007945 */ /* 0x000fe20003800000 */
[----:B------:R-:W-:Y:S11]  /*6440*/  ISETP.NE.AND P0, PT, R115, RZ, PT ;  /* 0x000000ff7300720c */ /* 0x000ff60003f05270 */
[----:B------:R-:W-:Y:S05]  /*6450*/  @P1 IMAD R2, R105, 0x1000, R100 ;  /* 0x0000100069021824 */ /* 0x000fea00078e0264 */
[----:B------:R-:W-:Y:S05]  /*6460*/  @P1 IADD3 R4, PT, PT, R2, UR49, RZ ;  /* 0x0000003102041c10 */ /* 0x000fea000fffe0ff */
[----:B------:R-:W-:Y:S01]  /*6470*/  @P1 IMAD.IADD R4, R4, 0x1, R117 ;  /* 0x0000000104041824 */ /* 0x000fe200078e0275 */
[----:B------:R-:W-:Y:S06]  /*6480*/  @P0 BRA `(.L_x_101) ;  /* 0x00000000000c0947 */ /* 0x000fec0003800000 */
[----:B------:R-:W-:Y:S04]  /*6490*/  SHF.L.U32 R3, R104, 0x1f, RZ ;  /* 0x0000001f68037819 */ /* 0x000fe800000006ff */
[----:B------:R-:W2:Y:S02]  /*64a0*/  SYNCS.PHASECHK.TRANS64.TRYWAIT P0, [R0+URZ+0x20], R3 ;  /* 0x00002003000075a7 */ /* 0x000ea400080011ff */
[----:B--2---:R-:W-:Y:S05]  /*64b0*/  @!P0 BRA `(.L_x_102) ;  /* 0x00000030009c8947 */ /* 0x004fea0003800000 */
.L_x_101:
[----:B------:R-:W-:Y:S05]  /*64c0*/  BSYNC B0 ;  /* 0x0000000000007941 */ /* 0x000fea0003800000 */
.L_x_100:
[----:B------:R-:W-:Y:S01]  /*64d0*/  ISETP.NE.AND P0, PT, R116, RZ, PT ;  /* 0x000000ff7400720c */ /* 0x000fe20003f05270 */
[----:B------:R-:W-:Y:S11]  /*64e0*/  VIADD R105, R105, 0x1 ;  /* 0x0000000169697836 */ /* 0x000ff60000000000 */
[----:B------:R-:W-:Y:S01]  /*64f0*/  @!UPT UIADD3 URZ, UPT, UPT, URZ, URZ, URZ ;  /* 0x000000fffffff290 */ /* 0x000fe2000fffe0ff */
[----:B------:R3:W4:Y:S04]  /*6500*/  @P0 LDS.128 R80, [R2+UR49+0x200] ;  /* 0x0002003102500984 */ /* 0x0007280008000c00 */
[----:B------:R1:W1:Y:S01]  /*6510*/  @P0 LDS.128 R84, [R4+0x210] ;  /* 0x0002100004540984 */ /* 0x0002620000000c00 */
        /* <DEDUP_REMOVED lines=8> */
[----:B---3--:R-:W-:Y:S02]  /*65a0*/  VIADD R2, R0, 0x40 ;  /* 0x0000004000027836 */ /* 0x008fe40000000000 */
[----:B--2---:R-:W-:Y:S05]  /*65b0*/  IMAD.U32 R0, RZ, RZ, UR37 ;  /* 0x00000025ff007e24 */ /* 0x004fea000f8e00ff */
[----:B------:R-:W-:Y:S04]  /*65c0*/  PRMT R0, R0, 0x654, R2 ;  /* 0x0000065400007816 */ /* 0x000fe80000000002 */
[----:B-----5:R2:W-:Y:S02]  /*65d0*/  SYNCS.ARRIVE.TRANS64.RED.A1T0 RZ, [R0+URZ], RZ ;  /* 0x000000ff00ff79a7 */ /* 0x0205e400081004ff */
[----:B--2---:R-:W-:Y:S04]  /*65e0*/  SEL R0, RZ, 0x1, P0 ;  /* 0x00000001ff007807 */ /* 0x004fe80000000000 */
[----:B-1--4-:R-:W-:Y:S02]  /*65f0*/  LOP3.LUT R104, R104, R0, RZ, 0x3c, !PT ;  /* 0x0000000068687212 */ /* 0x012fe400078e3cff */
.L_x_99:
[----:B------:R-:W-:Y:S05]  /*6600*/  BSYNC B1 ;  /* 0x0000000000017941 */ /* 0x000fea0003800000 */
.L_x_98:
[----:B------:R-:W-:Y:S05]  /*6610*/  VIADD R0, R48, 0x40 ;  /* 0x0000004030007836 */ /* 0x000fea0000000000 */
[----:B------:R-:W-:Y:S04]  /*6620*/  SHF.R.U32.HI R0, RZ, 0x15, R0 ;  /* 0x00000015ff007819 */ /* 0x000fe80000011600 */
[----:B------:R-:W-:Y:S11]  /*6630*/  LOP3.LUT P0, RZ, R0, 0x3, R101, 0x48, !PT ;  /* 0x0000000300ff7812 */ /* 0x000ff60007804865 */
[----:B------:R-:W-:Y:S02]  /*6640*/  @!UPT UIADD3 URZ, UPT, UPT, URZ, URZ, URZ ;  /* 0x000000fffffff290 */ /* 0x000fe4000fffe0ff */
[----:B------:R-:W-:Y:S05]  /*6650*/  @!P0 BRA `(.L_x_103) ;  /* 0x0000000000408947 */ /* 0x000fea0003800000 */
[----:B------:R-:W2:Y:S01]  /*6660*/  LDCU.64 UR8, c[0x4][0x78] ;  /* 0x01000f00ff0877ac */ /* 0x000ea20008000a00 */
[----:B------:R-:W-:Y:S01]  /*6670*/  MOV R3, 0x0 ;  /* 0x0000000000037802 */ /* 0x000fe20000000f00 */
[----:B------:R-:W-:Y:S02]  /*6680*/  HFMA2 R12, -RZ, RZ, 0, 5.9604644775390625e-08 ;  /* 0x00000001ff0c7431 */ /* 0x000fe400000001ff */
[----:B------:R-:W-:Y:S02]  /*6690*/  IMAD.MOV.U32 R8, RZ, RZ, 0x192 ;  /* 0x00000192ff087424 */ /* 0x000fe400078e00ff */
[----:B------:R-:W-:Y:S01]  /*66a0*/  IMAD.MOV.U32 R13, RZ, RZ, RZ ;  /* 0x000000ffff0d7224 */ /* 0x000fe200078e00ff */
[----:B------:R-:W3:Y:S01]  /*66b0*/  LDCU.64 UR6, c[0x4][0x80] ;  /* 0x01001000ff0677ac */ /* 0x000ee20008000a00 */
[----:B------:R-:W4:Y:S01]  /*66c0*/  LDC.64 R2, c[0x4][R3] ;  /* 0x0100000003027b82 */ /* 0x000f220000000a00 */
[----:B------:R-:W5:Y:S01]  /*66d0*/  LDCU.64 UR4, c[0x4][0x18] ;  /* 0x01000300ff0477ac */ /* 0x000f620008000a00 */
[----:B--2---:R-:W-:Y:S01]  /*66e0*/  MOV R5, UR9 ;  /* 0x0000000900057c02 */ /* 0x004fe20008000f00 */
[----:B------:R-:W-:Y:S01]  /*66f0*/  IMAD.U32 R4, RZ, RZ, UR8 ;  /* 0x00000008ff047e24 */ /* 0x000fe2000f8e00ff */
[----:B---3--:R-:W-:Y:S01]  /*6700*/  MOV R7, UR7 ;  /* 0x0000000700077c02 */ /* 0x008fe20008000f00 */
[----:B------:R-:W-:Y:S01]  /*6710*/  IMAD.U32 R6, RZ, RZ, UR6 ;  /* 0x00000006ff067e24 */ /* 0x000fe2000f8e00ff */
[----:B-----5:R-:W-:Y:S01]  /*6720*/  MOV R11, UR5 ;  /* 0x00000005000b7c02 */ /* 0x020fe20008000f00 */
[----:B------:R-:W-:Y:S02]  /*6730*/  IMAD.U32 R10, RZ, RZ, UR4 ;  /* 0x00000004ff0a7e24 */ /* 0x000fe4000f8e00ff */
[----:B------:R-:W-:Y:S07]  /*6740*/  LEPC R20, `(.L_x_103) ;  /* 0x000000001014794e */ /* 0x000fee0000000000 */
[----:B-1--4-:R-:W-:Y:S05]  /*6750*/  CALL.ABS.NOINC R2 ;  /* 0x0000000002007343 */ /* 0x012fea0003c00000 */
.L_x_103:
[-C--:B------:R-:W-:Y:S01]  /*6760*/  F2FP.F16.E5M2.UNPACK_B R0, R81.reuse ;  /* 0x00000051ff00723e */ /* 0x080fe200020004ff */
[----:B------:R-:W-:Y:S05]  /*6770*/  WARPSYNC.ALL ;  /* 0x0000000000007948 */ /* 0x000fea0003800000 */
[----:B------:R-:W-:Y:S01]  /*6780*/  R2UR UR4, R48 ;  /* 0x00000000300472ca */ /* 0x000fe200000e0000 */
[--C-:B------:R-:W-:Y:S01]  /*6790*/  HADD2.F32 R54, -RZ, R0.reuse.H0_H0 ;  /* 0x20000000ff367230 */ /* 0x100fe20000004100 */
[-C--:B------:R-:W-:Y:S01]  /*67a0*/  F2FP.F16.E5M2.UNPACK_B R2, R80.reuse.H1 ;  /* 0x00000050ff02723e */ /* 0x080fe200030004ff */
[----:B------:R-:W-:Y:S01]  /*67b0*/  HADD2.F32 R55, -RZ, R0.H1_H1 ;  /* 0x30000000ff377230 */ /* 0x000fe20000004100 */
[----:B------:R-:W-:Y:S01]  /*67c0*/  F2FP.F16.E5M2.UNPACK_B R0, R81.H1 ;  /* 0x00000051ff00723e */ /* 0x000fe200030004ff */
[----:B------:R-:W-:Y:S01]  /*67d0*/  BSSY.RECONVERGENT B0, `(.L_x_104) ;  /* 0x0000095000007945 */ /* 0x000fe20003800200 */
[----:B------:R-:W-:Y:S01]  /*67e0*/  F2FP.F16.E5M2.UNPACK_B R3, R80 ;  /* 0x00000050ff03723e */ /* 0x000fe200020004ff */
[----:B------:R-:W-:Y:S01]  /*67f0*/  HADD2.F32 R52, -RZ, R2.H0_H0 ;  /* 0x20000002ff347230 */ /* 0x000fe20000004100 */
[----:B------:R-:W-:Y:S01]  /*6800*/  ISETP.NE.AND P0, PT, R110, RZ, PT ;  /* 0x000000ff6e00720c */ /* 0x000fe20003f05270 */
[--C-:B------:R-:W-:Y:S01]  /*6810*/  HADD2.F32 R56, -RZ, R0.reuse.H0_H0 ;  /* 0x20000000ff387230 */ /* 0x100fe20000004100 */
[----:B------:R-:W-:Y:S01]  /*6820*/  ISETP.NE.AND P6, PT, R118, RZ, PT ;  /* 0x000000ff7600720c */ /* 0x000fe20003fc5270 */
[----:B------:R-:W-:Y:S01]  /*6830*/  HADD2.F32 R57, -RZ, R0.H1_H1 ;  /* 0x30000000ff397230 */ /* 0x000fe20000004100 */
[-C--:B------:R-:W-:Y:S01]  /*6840*/  F2FP.F16.E5M2.UNPACK_B R0, R83.reuse ;  /* 0x00000053ff00723e */ /* 0x080fe200020004ff */
[----:B-1----:R-:W-:Y:S01]  /*6850*/  LDTM.16dp32bit_t0_t15.x32 R4, tmem[UR4+0x40] ;  /* 0x00004004000479ee */ /* 0x002fe20008a80000 */
[----:B------:R-:W1:Y:S01]  /*6860*/  LDTM.16dp32bit_t16_t31.x32 R4, tmem[UR4+0x60] ;  /* 0x00006004000479ee */ /* 0x000e620008aa0000 */
[----:B------:R-:W-:Y:S01]  /*6870*/  HADD2.F32 R53, -RZ, R2.H1_H1 ;  /* 0x30000002ff357230 */ /* 0x000fe20000004100 */
[----:B------:R-:W-:Y:S01]  /*6880*/  F2FP.F16.E5M2.UNPACK_B R2, R82.H1 ;  /* 0x00000052ff02723e */ /* 0x000fe200030004ff */
[--C-:B------:R-:W-:Y:S02]  /*6890*/  HADD2.F32 R50, -RZ, R3.reuse.H0_H0 ;  /* 0x20000003ff327230 */ /* 0x100fe40000004100 */
[--C-:B------:R-:W-:Y:S02]  /*68a0*/  HADD2.F32 R62, -RZ, R0.reuse.H0_H0 ;  /* 0x20000000ff3e7230 */ /* 0x100fe40000004100 */
[----:B------:R-:W-:Y:S01]  /*68b0*/  HADD2.F32 R63, -RZ, R0.H1_H1 ;  /* 0x30000000ff3f7230 */ /* 0x000fe20000004100 */
[----:B------:R-:W-:Y:S01]  /*68c0*/  F2FP.F16.E5M2.UNPACK_B R0, R84.H1 ;  /* 0x00000054ff00723e */ /* 0x000fe200030004ff */
[--C-:B------:R-:W-:Y:S02]  /*68d0*/  HADD2.F32 R60, -RZ, R2.reuse.H0_H0 ;  /* 0x20000002ff3c7230 */ /* 0x100fe40000004100 */
[----:B------:R-:W-:Y:S01]  /*68e0*/  HADD2.F32 R61, -RZ, R2.H1_H1 ;  /* 0x30000002ff3d7230 */ /* 0x000fe20000004100 */
[----:B------:R-:W-:Y:S01]  /*68f0*/  F2FP.F16.E5M2.UNPACK_B R2, R83.H1 ;  /* 0x00000053ff02723e */ /* 0x000fe200030004ff */
[----:B------:R-:W-:Y:S01]  /*6900*/  HADD2.F32 R51, -RZ, R3.H1_H1 ;  /* 0x30000003ff337230 */ /* 0x000fe20000004100 */
[----:B------:R-:W-:Y:S01]  /*6910*/  F2FP.F16.E5M2.UNPACK_B R3, R82 ;  /* 0x00000052ff03723e */ /* 0x000fe200020004ff */
[--C-:B------:R-:W-:Y:S02]  /*6920*/  HADD2.F32 R68, -RZ, R0.reuse.H0_H0 ;  /* 0x20000000ff447230 */ /* 0x100fe40000004100 */
[----:B------:R-:W-:Y:S01]  /*6930*/  HADD2.F32 R69, -RZ, R0.H1_H1 ;  /* 0x30000000ff457230 */ /* 0x000fe20000004100 */
[-C--:B------:R-:W-:Y:S01]  /*6940*/  F2FP.F16.E5M2.UNPACK_B R0, R85.reuse.H1 ;  /* 0x00000055ff00723e */ /* 0x080fe200030004ff */
[--C-:B------:R-:W-:Y:S02]  /*6950*/  HADD2.F32 R64, -RZ, R2.reuse.H0_H0 ;  /* 0x20000002ff407230 */ /* 0x100fe40000004100 */
[----:B------:R-:W-:Y:S01]  /*6960*/  HADD2.F32 R65, -RZ, R2.H1_H1 ;  /* 0x30000002ff417230 */ /* 0x000fe20000004100 */
[----:B------:R-:W-:Y:S01]  /*6970*/  F2FP.F16.E5M2.UNPACK_B R2, R85 ;  /* 0x00000055ff02723e */ /* 0x000fe200020004ff */
[--C-:B------:R-:W-:Y:S02]  /*6980*/  HADD2.F32 R58, -RZ, R3.reuse.H0_H0 ;  /* 0x20000003ff3a7230 */ /* 0x100fe40000004100 */
[C---:B-1----:R-:W-:Y:S01]  /*6990*/  FMUL R7, R47.reuse, R7 ;  /* 0x000000072f077220 */ /* 0x042fe20000400000 */
[----:B------:R-:W-:Y:S01]  /*69a0*/  HADD2.F32 R59, -RZ, R3.H1_H1 ;  /* 0x30000003ff3b7230 */ /* 0x000fe20000004100 */
[----:B------:R-:W-:Y:S01]  /*69b0*/  F2FP.F16.E5M2.UNPACK_B R3, R84 ;  /* 0x00000054ff03723e */ /* 0x000fe200020004ff */
[--C-:B------:R-:W-:Y:S02]  /*69c0*/  HADD2.F32 R72, -RZ, R0.reuse.H0_H0 ;  /* 0x20000000ff487230 */ /* 0x100fe40000004100 */
[C---:B------:R-:W-:Y:S01]  /*69d0*/  FMUL R11, R47.reuse, R11 ;  /* 0x0000000b2f0b7220 */ /* 0x040fe20000400000 */
[----:B------:R-:W-:Y:S01]  /*69e0*/  HADD2.F32 R73, -RZ, R0.H1_H1 ;  /* 0x30000000ff497230 */ /* 0x000fe20000004100 */
[----:B------:R-:W-:Y:S01]  /*69f0*/  F2FP.F16.E5M2.UNPACK_B R0, R87 ;  /* 0x00000057ff00723e */ /* 0x000fe200020004ff */
[--C-:B------:R-:W-:Y:S02]  /*6a00*/  HADD2.F32 R70, -RZ, R2.reuse.H0_H0 ;  /* 0x20000002ff467230 */ /* 0x100fe40000004100 */
[C---:B------:R-:W-:Y:S01]  /*6a10*/  FMUL R15, R47.reuse, R15 ;  /* 0x0000000f2f0f7220 */ /* 0x040fe20000400000 */
[----:B------:R-:W-:Y:S01]  /*6a20*/  HADD2.F32 R71, -RZ, R2.H1_H1 ;  /* 0x30000002ff477230 */ /* 0x000fe20000004100 */
[-C--:B------:R-:W-:Y:S01]  /*6a30*/  F2FP.F16.E5M2.UNPACK_B R2, R86.reuse.H1 ;  /* 0x00000056ff02723e */ /* 0x080fe200030004ff */
[--C-:B------:R-:W-:Y:S02]  /*6a40*/  HADD2.F32 R66, -RZ, R3.reuse.H0_H0 ;  /* 0x20000003ff427230 */ /* 0x100fe40000004100 */
[----:B------:R-:W-:Y:S01]  /*6a50*/  HADD2.F32 R67, -RZ, R3.H1_H1 ;  /* 0x30000003ff437230 */ /* 0x000fe20000004100 */
[----:B------:R-:W-:Y:S01]  /*6a60*/  F2FP.F16.E5M2.UNPACK_B R3, R86 ;  /* 0x00000056ff03723e */ /* 0x000fe200020004ff */
[--C-:B------:R-:W-:Y:S02]  /*6a70*/  HADD2.F32 R78, -RZ, R0.reuse.H0_H0 ;  /* 0x20000000ff4e7230 */ /* 0x100fe40000004100 */
[----:B------:R-:W-:Y:S02]  /*6a80*/  HADD2.F32 R79, -RZ, R0.H1_H1 ;  /* 0x30000000ff4f7230 */ /* 0x000fe40000004100 */
[C---:B------:R-:W-:Y:S01]  /*6a90*/  FMUL R0, R47.reuse, R4 ;  /* 0x000000042f007220 */ /* 0x040fe20000400000 */
[--C-:B------:R-:W-:Y:S02]  /*6aa0*/  HADD2.F32 R76, -RZ, R2.reuse.H0_H0 ;  /* 0x20000002ff4c7230 */ /* 0x100fe40000004100 */
[----:B------:R-:W-:Y:S01]  /*6ab0*/  FMUL R4, R47, R8 ;  /* 0x000000082f047220 */ /* 0x000fe20000400000 */
[----:B------:R-:W-:Y:S02]  /*6ac0*/  HADD2.F32 R77, -RZ, R2.H1_H1 ;  /* 0x30000002ff4d7230 */ /* 0x000fe40000004100 */
[----:B------:R-:W-:Y:S01]  /*6ad0*/  FFMA R0, R49, R50, R0 ;  /* 0x0000003231007223 */ /* 0x000fe20000000000 */
[--C-:B------:R-:W-:Y:S02]  /*6ae0*/  HADD2.F32 R74, -RZ, R3.reuse.H0_H0 ;  /* 0x20000003ff4a7230 */ /* 0x100fe40000004100 */
[C---:B------:R-:W-:Y:S01]  /*6af0*/  FMUL R2, R47.reuse, R5 ;  /* 0x000000052f027220 */ /* 0x040fe20000400000 */
[----:B------:R-:W-:Y:S02]  /*6b00*/  HADD2.F32 R75, -RZ, R3.H1_H1 ;  /* 0x30000003ff4b7230 */ /* 0x000fe40000004100 */
[C---:B------:R-:W-:Y:S01]  /*6b10*/  FMUL R5, R47.reuse, R9 ;  /* 0x000000092f057220 */ /* 0x040fe20000400000 */
[----:B------:R-:W-:Y:S01]  /*6b20*/  FMUL R8, R47, R12 ;  /* 0x0000000c2f087220 */ /* 0x000fe20000400000 */
[----:B------:R-:W-:Y:S01]  /*6b30*/  FFMA R2, R49, R51, R2 ;  /* 0x0000003331027223 */ /* 0x000fe20000000002 */
[C---:B------:R-:W-:Y:S01]  /*6b40*/  FMUL R9, R47.reuse, R13 ;  /* 0x0000000d2f097220 */ /* 0x040fe20000400000 */
[C---:B------:R-:W-:Y:S01]  /*6b50*/  FMUL R12, R47.reuse, R21 ;  /* 0x000000152f0c7220 */ /* 0x040fe20000400000 */
[C---:B------:R-:W-:Y:S01]  /*6b60*/  FMUL R21, R47.reuse, R30 ;  /* 0x0000001e2f157220 */ /* 0x040fe20000400000 */
[C---:B------:R-:W-:Y:S01]  /*6b70*/  FMUL R13, R47.reuse, R22 ;  /* 0x000000162f0d7220 */ /* 0x040fe20000400000 */
[C---:B------:R-:W-:Y:S01]  /*6b80*/  FMUL R22, R47.reuse, R31 ;  /* 0x0000001f2f167220 */ /* 0x040fe20000400000 */
        /* <DEDUP_REMOVED lines=8> */
[C---:B------:R-:W-:Y:S01]  /*6c10*/  FFMA R6, R49.reuse, R56, R6 ;  /* 0x0000003831067223 */ /* 0x040fe20000000006 */
[C---:B------:R-:W-:Y:S01]  /*6c20*/  FFMA R11, R49.reuse, R57, R11 ;  /* 0x00000039310b7223 */ /* 0x040fe2000000000b */
[C---:B------:R-:W-:Y:S01]  /*6c30*/  FFMA R8, R49.reuse, R58, R8 ;  /* 0x0000003a31087223 */ /* 0x040fe20000000008 */
[----:B------:R-:W-:Y:S01]  /*6c40*/  FFMA R9, R49, R59, R9 ;  /* 0x0000003b31097223 */ /* 0x000fe20000000009 */
[----:B------:R-:W-:Y:S01]  /*6c50*/  F2FP.SATFINITE.E5M2.F32.PACK_AB_MERGE_C R52, R7, R3, RZ ;  /* 0x000000030734723e */ /* 0x000fe200048060ff */
[----:B------:R-:W-:Y:S01]  /*6c60*/  FFMA R10, R49, R60, R10 ;  /* 0x0000003c310a7223 */ /* 0x000fe2000000000a */
[----:B------:R-:W-:Y:S01]  /*6c70*/  F2FP.SATFINITE.E5M2.F32.PACK_AB_MERGE_C R53, R11, R6, RZ ;  /* 0x000000060b35723e */ /* 0x000fe200048060ff */
[----:B------:R-:W-:Y:S01]  /*6c80*/  FFMA R15, R49, R61, R15 ;  /* 0x0000003d310f7223 */ /* 0x000fe2000000000f */
[C---:B------:R-:W-:Y:S01]  /*6c90*/  FMUL R3, R47.reuse, R16 ;  /* 0x000000102f037220 */ /* 0x040fe20000400000 */
[C---:B------:R-:W-:Y:S01]  /*6ca0*/  FMUL R6, R47.reuse, R17 ;  /* 0x000000112f067220 */ /* 0x040fe20000400000 */
[----:B------:R-:W-:Y:S01]  /*6cb0*/  F2FP.F16.E5M2.UNPACK_B R51, R87.H1 ;  /* 0x00000057ff33723e */ /* 0x000fe200030004ff */
[----:B------:R-:W-:Y:S01]  /*6cc0*/  FMUL R11, R47, R20 ;  /* 0x000000142f0b7220 */ /* 0x000fe20000400000 */
[----:B------:R-:W-:Y:S01]  /*6cd0*/  F2FP.SATFINITE.E5M2.F32.PACK_AB_MERGE_C R54, R15, R10, RZ ;  /* 0x0000000a0f36723e */ /* 0x000fe200048060ff */
[C---:B------:R-:W-:Y:S01]  /*6ce0*/  FFMA R3, R49.reuse, R62, R3 ;  /* 0x0000003e31037223 */ /* 0x040fe20000000003 */
[----:B------:R-:W-:Y:S01]  /*6cf0*/  FFMA R6, R49, R63, R6 ;  /* 0x0000003f31067223 */ /* 0x000fe20000000006 */
[----:B------:R-:W-:Y:S01]  /*6d00*/  FMUL R20, R47, R29 ;  /* 0x0000001d2f147220 */ /* 0x000fe20000400000 */
[----:B------:R-:W-:Y:S01]  /*6d10*/  F2FP.SATFINITE.E5M2.F32.PACK_AB_MERGE_C R29, R5, R4, R53 ;  /* 0x00000004051d723e */ /* 0x000fe20004806035 */
[----:B------:R-:W-:Y:S01]  /*6d20*/  FMUL R10, R47, R19 ;  /* 0x000000132f0a7220 */ /* 0x000fe20000400000 */
[----:B------:R-:W-:Y:S01]  /*6d30*/  F2FP.SATFINITE.E5M2.F32.PACK_AB_MERGE_C R30, R9, R8, R54 ;  /* 0x00000008091e723e */ /* 0x000fe20004806036 */
        /* <DEDUP_REMOVED lines=10> */
[----:B------:R-:W-:Y:S01]  /*6de0*/  FFMA R14, R49, R69, R14 ;  /* 0x00000045310e7223 */ /* 0x000fe2000000000e */
[----:B------:R-:W-:Y:S01]  /*6df0*/  FMUL R18, R47, R27 ;  /* 0x0000001b2f127220 */ /* 0x000fe20000400000 */
[C---:B------:R-:W-:Y:S01]  /*6e00*/  FFMA R15, R49.reuse, R70, R15 ;  /* 0x00000046310f7223 */ /* 0x040fe2000000000f */
[C---:B------:R-:W-:Y:S01]  /*6e10*/  FFMA R16, R49.reuse, R71, R16 ;  /* 0x0000004731107223 */ /* 0x040fe20000000010 */
[C---:B------:R-:W-:Y:S01]  /*6e20*/  FFMA R17, R49.reuse, R72, R17 ;  /* 0x0000004831117223 */ /* 0x040fe20000000011 */
[C---:B------:R-:W-:Y:S01]  /*6e30*/  FFMA R18, R49.reuse, R73, R18 ;  /* 0x0000004931127223 */ /* 0x040fe20000000012 */
[----:B------:R-:W-:Y:S01]  /*6e40*/  FFMA R19, R49, R74, R19 ;  /* 0x0000004a31137223 */ /* 0x000fe20000000013 */
[----:B------:R-:W-:Y:S01]  /*6e50*/  FMUL R23, R47, R32 ;  /* 0x000000202f177220 */ /* 0x000fe20000400000 */
[----:B------:R-:W-:Y:S01]  /*6e60*/  FFMA R20, R49, R75, R20 ;  /* 0x0000004b31147223 */ /* 0x000fe20000000014 */
[----:B------:R-:W-:Y:S01]  /*6e70*/  FMUL R24, R47, R33 ;  /* 0x000000212f187220 */ /* 0x000fe20000400000 */
[--C-:B------:R-:W-:Y:S02]  /*6e80*/  HADD2.F32 R50, -RZ, R51.reuse.H0_H0 ;  /* 0x20000033ff327230 */ /* 0x100fe40000004100 */
[----:B------:R-:W-:Y:S01]  /*6e90*/  FFMA R21, R49, R76, R21 ;  /* 0x0000004c31157223 */ /* 0x000fe20000000015 */
[----:B------:R-:W-:Y:S02]  /*6ea0*/  HADD2.F32 R51, -RZ, R51.H1_H1 ;  /* 0x30000033ff337230 */ /* 0x000fe40000004100 */
[----:B------:R-:W-:Y:S01]  /*6eb0*/  FMUL R25, R47, R34 ;  /* 0x000000222f197220 */ /* 0x000fe20000400000 */
[----:B------:R-:W-:Y:S01]  /*6ec0*/  FFMA R22, R49, R77, R22 ;  /* 0x0000004d31167223 */ /* 0x000fe20000000016 */
[----:B------:R-:W-:Y:S01]  /*6ed0*/  FMUL R26, R47, R35 ;  /* 0x000000232f1a7220 */ /* 0x000fe20000400000 */
[----:B------:R-:W-:Y:S01]  /*6ee0*/  F2FP.SATFINITE.E5M2.F32.PACK_AB_MERGE_C R7, R10, R7, RZ ;  /* 0x000000070a07723e */ /* 0x000fe200048060ff */
[C---:B------:R-:W-:Y:S01]  /*6ef0*/  FFMA R23, R49.reuse, R78, R23 ;  /* 0x0000004e31177223 */ /* 0x040fe20000000017 */
[C---:B------:R-:W-:Y:S01]  /*6f00*/  FFMA R24, R49.reuse, R79, R24 ;  /* 0x0000004f31187223 */ /* 0x040fe20000000018 */
[C---:B------:R-:W-:Y:S01]  /*6f10*/  FFMA R25, R49.reuse, R50, R25 ;  /* 0x0000003231197223 */ /* 0x040fe20000000019 */
[----:B------:R-:W-:Y:S01]  /*6f20*/  FFMA R26, R49, R51, R26 ;  /* 0x00000033311a7223 */ /* 0x000fe2000000001a */
[----:B------:R-:W-:Y:S02]  /*6f30*/  F2FP.SATFINITE.E5M2.F32.PACK_AB_MERGE_C R28, R2, R0, R52 ;  /* 0x00000000021c723e */ /* 0x000fe40004806034 */
[----:B------:R-:W-:Y:S02]  /*6f40*/  F2FP.SATFINITE.E5M2.F32.PACK_AB_MERGE_C R31, R6, R3, R7 ;  /* 0x00000003061f723e */ /* 0x000fe40004806007 */
[----:B------:R-:W-:Y:S02]  /*6f50*/  F2FP.SATFINITE.E5M2.F32.PACK_AB_MERGE_C R13, R14, R13, RZ ;  /* 0x0000000d0e0d723e */ /* 0x000fe400048060ff */
[----:B------:R-:W-:Y:S01]  /*6f60*/  F2FP.SATFINITE.E5M2.F32.PACK_AB_MERGE_C R17, R18, R17, RZ ;  /* 0x000000111211723e */ /* 0x000fe200048060ff */
[----:B------:R1:W-:Y:S01]  /*6f70*/  STS.128 [R100+UR49+0x5200], R28 ;  /* 0x0052001c64007988 */ /* 0x0003e20008000c31 */
[----:B------:R-:W-:Y:S02]  /*6f80*/  F2FP.SATFINITE.E5M2.F32.PACK_AB_MERGE_C R14, R22, R21, RZ ;  /* 0x00000015160e723e */ /* 0x000fe400048060ff */
[----:B------:R-:W-:Y:S02]  /*6f90*/  F2FP.SATFINITE.E5M2.F32.PACK_AB_MERGE_C R25, R26, R25, RZ ;  /* 0x000000191a19723e */ /* 0x000fe400048060ff */
[----:B------:R-:W-:Y:S02]  /*6fa0*/  F2FP.SATFINITE.E5M2.F32.PACK_AB_MERGE_C R12, R12, R11, R13 ;  /* 0x0000000b0c0c723e */ /* 0x000fe4000480600d */
[----:B------:R-:W-:Y:S02]  /*6fb0*/  F2FP.SATFINITE.E5M2.F32.PACK_AB_MERGE_C R13, R16, R15, R17 ;  /* 0x0000000f100d723e */ /* 0x000fe40004806011 */
        /* <DEDUP_REMOVED lines=13> */
[----:B------:R-:W-:Y:S02]  /*7090*/  UIADD3 UR8, UP0, UPT, UR52, 0x680, URZ ;  /* 0x0000068034087890 */ /* 0x000fe4000ff1e0ff */
[----:B------:R-:W-:Y:S02]  /*70a0*/  UIADD3 UR5, UPT, UPT, UR41, 0x40, URZ ;  /* 0x0000004029057890 */ /* 0x000fe4000fffe0ff */
[----:B------:R-:W-:Y:S02]  /*70b0*/  UIADD3 UR4, UPT, UPT, UR49, 0x5200, URZ ;  /* 0x0000520031047890 */ /* 0x000fe4000fffe0ff */
[----:B------:R-:W-:Y:S01]  /*70c0*/  UIADD3.X UR9, UPT, UPT, URZ, UR53, URZ, UP0, !UPT ;  /* 0x00000035ff097290 */ /* 0x000fe200087fe4ff */
[----:B------:R-:W-:Y:S01]  /*70d0*/  UMOV UR6, UR42 ;  /* 0x0000002a00067c82 */ /* 0x000fe20008000000 */
[----:B------:R-:W-:Y:S07]  /*70e0*/  UMOV UR7, UR36 ;  /* 0x0000002400077c82 */ /* 0x000fee0008000000 */
[----:B------:R2:W-:Y:S01]  /*70f0*/  UTMASTG.3D [UR4], [UR8] ;  /* 0x00000004080073b5 */ /* 0x0005e20008010000 */
[----:B------:R0:W-:Y:S01]  /*7100*/  UTMACMDFLUSH ;  /* 0x00000000000079b7 */ /* 0x0001e20000000000 */
[----:B--2---:R-:W-:Y:S04]  /*7110*/  DEPBAR.LE SB0, 0x1 ;  /* 0x000080400000791a */ /* 0x004fe80000000000 */
.L_x_105:
[----:B------:R-:W-:Y:S05]  /*7120*/  BSYNC.RECONVERGENT B0 ;  /* 0x0000000000007941 */ /* 0x000fea0003800200 */
.L_x_104:
        /* <DEDUP_REMOVED lines=15> */
.L_x_109:
[----:B------:R-:W-:Y:S05]  /*7220*/  BSYNC B0 ;  /* 0x0000000000007941 */ /* 0x000fea0003800000 */
.L_x_108:
[----:B------:R-:W-:Y:S01]  /*7230*/  ISETP.NE.AND P0, PT, R116, RZ, PT ;  /* 0x000000ff7400720c */ /* 0x000fe20003f05270 */
[----:B------:R-:W-:Y:S11]  /*7240*/  VIADD R105, R105, 0x1 ;  /* 0x0000000169697836 */ /* 0x000ff60000000000 */
[----:B------:R-:W-:Y:S01]  /*7250*/  @!UPT UIADD3 URZ, UPT, UPT, URZ, URZ, URZ ;  /* 0x000000fffffff290 */ /* 0x000fe2000fffe0ff */
[----:B------:R3:W4:Y:S04]  /*7260*/  @P0 LDS.128 R84, [R2+0x210] ;  /* 0x0002100002540984 */ /* 0x0007280000000c00 */
[----:B------:R1:W1:Y:S01]  /*7270*/  @P0 LDS.128 R80, [R3+UR49+0x200] ;  /* 0x0002003103500984 */ /* 0x0002620008000c00 */
        /* <DEDUP_REMOVED lines=14> */
.L_x_107:
[----:B------:R-:W-:Y:S05]  /*7360*/  BSYNC B1 ;  /* 0x0000000000017941 */ /* 0x000fea0003800000 */
.L_x_106:
[----:B------:R-:W-:Y:S05]  /*7370*/  VIADD R0, R48, 0x80 ;  /* 0x0000008030007836 */ /* 0x000fea0000000000 */
[----:B------:R-:W-:Y:S04]  /*7380*/  SHF.R.U32.HI R0, RZ, 0x15, R0 ;  /* 0x00000015ff007819 */ /* 0x000fe80000011600 */
[----:B------:R-:W-:Y:S11]  /*7390*/  LOP3.LUT P0, RZ, R0, 0x3, R101, 0x48, !PT ;  /* 0x0000000300ff7812 */ /* 0x000ff60007804865 */
[----:B------:R-:W-:Y:S02]  /*73a0*/  @!UPT UIADD3 URZ, UPT, UPT, URZ, URZ, URZ ;  /* 0x000000fffffff290 */ /* 0x000fe4000fffe0ff */
[----:B------:R-:W-:Y:S05]  /*73b0*/  @!P0 BRA `(.L_x_111) ;  /* 0x0000000000408947 */ /* 0x000fea0003800000 */
[----:B------:R-:W2:Y:S01]  /*73c0*/  LDCU.64 UR8, c[0x4][0x78] ;  /* 0x01000f00ff0877ac */ /* 0x000ea20008000a00 */
[----:B------:R-:W-:Y:S01]  /*73d0*/  MOV R3, 0x0 ;  /* 0x0000000000037802 */ /* 0x000fe20000000f00 */
[----:B-1----:R-:W-:Y:S02]  /*73e0*/  HFMA2 R12, -RZ, RZ, 0, 5.9604644775390625e-08 ;  /* 0x00000001ff0c7431 */ /* 0x002fe400000001ff */
[----:B------:R-:W-:Y:S02]  /*73f0*/  IMAD.MOV.U32 R8, RZ, RZ, 0x192 ;  /* 0x00000192ff087424 */ /* 0x000fe400078e00ff */
[----:B------:R-:W-:Y:S01]  /*7400*/  IMAD.MOV.U32 R13, RZ, RZ, RZ ;  /* 0x000000ffff0d7224 */ /* 0x000fe200078e00ff */
[----:B------:R-:W1:Y:S01]  /*7410*/  LDCU.64 UR6, c[0x4][0x80] ;  /* 0x01001000ff0677ac */ /* 0x000e620008000a00 */
[----:B------:R-:W3:Y:S01]  /*7420*/  LDC.64 R2, c[0x4][R3] ;  /* 0x0100000003027b82 */ /* 0x000ee20000000a00 */
[----:B------:R-:W4:Y:S01]  /*7430*/  LDCU.64 UR4, c[0x4][0x18] ;  /* 0x01000300ff0477ac */ /* 0x000f220008000a00 */
[----:B--2---:R-:W-:Y:S01]  /*7440*/  MOV R5, UR9 ;  /* 0x0000000900057c02 */ /* 0x004fe20008000f00 */
[----:B------:R-:W-:Y:S01]  /*7450*/  IMAD.U32 R4, RZ, RZ, UR8 ;  /* 0x00000008ff047e24 */ /* 0x000fe2000f8e00ff */
[----:B-1----:R-:W-:Y:S01]  /*7460*/  MOV R7, UR7 ;  /* 0x0000000700077c02 */ /* 0x002fe20008000f00 */
[----:B------:R-:W-:Y:S01]  /*7470*/  IMAD.U32 R6, RZ, RZ, UR6 ;  /* 0x00000006ff067e24 */ /* 0x000fe2000f8e00ff */
[----:B----4-:R-:W-:Y:S01]  /*7480*/  MOV R11, UR5 ;  /* 0x00000005000b7c02 */ /* 0x010fe20008000f00 */
[----:B------:R-:W-:Y:S02]  /*7490*/  IMAD.U32 R10, RZ, RZ, UR4 ;  /* 0x00000004ff0a7e24 */ /* 0x000fe4000f8e00ff */
[----:B------:R-:W-:Y:S07]  /*74a0*/  LEPC R20, `(.L_x_111) ;  /* 0x000000001014794e */ /* 0x000fee0000000000 */
[----:B---3--:R-:W-:Y:S05]  /*74b0*/  CALL.ABS.NOINC R2 ;  /* 0x0000000002007343 */ /* 0x008fea0003c00000 */
.L_x_111:
        /* <DEDUP_REMOVED lines=148> */
[----:B------:R-:W-:Y:S02]  /*7e00*/  UIADD3 UR8, UP0, UPT, UR52, 0x680, URZ ;  /* 0x0000068034087890 */ /* 0x000fe4000ff1e0ff */
[----:B------:R-:W-:Y:S02]  /*7e10*/  UIADD3 UR5, UPT, UPT, UR41, 0x80, URZ ;  /* 0x0000008029057890 */ /* 0x000fe4000fffe0ff */
[----:B------:R-:W-:Y:S01]  /*7e20*/  MOV R109, UR10 ;  /* 0x0000000a006d7c02 */ /* 0x000fe20008000f00 */
[----:B------:R-:W-:Y:S01]  /*7e30*/  UIADD3.X UR9, UPT, UPT, URZ, UR53, URZ, UP0, !UPT ;  /* 0x00000035ff097290 */ /* 0x000fe200087fe4ff */
[----:B------:R-:W-:Y:S02]  /*7e40*/  UMOV UR6, UR42 ;  /* 0x0000002a00067c82 */ /* 0x000fe40008000000 */
[----:B------:R-:W-:Y:S01]  /*7e50*/  R2UR UR4, R109 ;  /* 0x000000006d0472ca */ /* 0x000fe200000e0000 */
[----:B------:R-:W-:Y:S11]  /*7e60*/  UMOV UR7, UR36 ;  /* 0x0000002400077c82 */ /* 0x000ff60008000000 */
[----:B------:R-:W-:Y:S01]  /*7e70*/  @!UPT UIADD3 URZ, UPT, UPT, URZ, URZ, URZ ;  /* 0x000000fffffff290 */ /* 0x000fe2000fffe0ff */
[----:B------:R2:W-:Y:S01]  /*7e80*/  UTMASTG.3D [UR4], [UR8] ;  /* 0x00000004080073b5 */ /* 0x0005e20008010000 */
[----:B------:R0:W-:Y:S01]  /*7e90*/  UTMACMDFLUSH ;  /* 0x00000000000079b7 */ /* 0x0001e20000000000 */
[----:B--2---:R-:W-:Y:S04]  /*7ea0*/  DEPBAR.LE SB0, 0x1 ;  /* 0x000080400000791a */ /* 0x004fe80000000000 */
.L_x_113:
[----:B------:R-:W-:Y:S05]  /*7eb0*/  BSYNC.RECONVERGENT B0 ;  /* 0x0000000000007941 */ /* 0x000fea0003800200 */
.L_x_112:
        /* <DEDUP_REMOVED lines=15> */
.L_x_117:
[----:B------:R-:W-:Y:S05]  /*7fb0*/  BSYNC B0 ;  /* 0x0000000000007941 */ /* 0x000fea0003800000 */
.L_x_116:
        /* <DEDUP_REMOVED lines=19> */
.L_x_115:
[----:B------:R-:W-:Y:S05]  /*80f0*/  BSYNC B1 ;  /* 0x0000000000017941 */ /* 0x000fea0003800000 */
.L_x_114:
        /* <DEDUP_REMOVED lines=21> */
.L_x_119:
[----:B------:R-:W-:Y:S01]  /*8250*/  ISETP.NE.AND P0, PT, R110, RZ, PT ;  /* 0x000000ff6e00720c */ /* 0x000fe20003f05270 */
[----:B------:R-:W-:Y:S05]  /*8260*/  WARPSYNC.ALL ;  /* 0x0000000000007948 */ /* 0x000fea0003800000 */
[----:B------:R-:W-:Y:S01]  /*8270*/  R2UR UR4, R48 ;  /* 0x00000000300472ca */ /* 0x000fe200000e0000 */
[----:B------:R-:W-:Y:S01]  /*8280*/  BSSY.RECONVERGENT B0, `(.L_x_120) ;  /* 0x000009c000007945 */ /* 0x000fe20003800200 */
[-C--:B------:R-:W-:Y:S02]  /*8290*/  F2FP.F16.E5M2.UNPACK_B R2, R80.reuse ;  /* 0x00000050ff02723e */ /* 0x080fe400020004ff */
[----:B------:R-:W-:Y:S02]  /*82a0*/  F2FP.F16.E5M2.UNPACK_B R80, R80.H1 ;  /* 0x00000050ff50723e */ /* 0x000fe400030004ff */
[-C--:B------:R-:W-:Y:S01]  /*82b0*/  F2FP.F16.E5M2.UNPACK_B R51, R81.reuse ;  /* 0x00000051ff33723e */ /* 0x080fe200020004ff */
[--C-:B------:R-:W-:Y:S01]  /*82c0*/  HADD2.F32 R0, -RZ, R2.reuse.H0_H0 ;  /* 0x20000002ff007230 */ /* 0x100fe20000004100 */
[----:B------:R-:W-:Y:S01]  /*82d0*/  F2FP.F16.E5M2.UNPACK_B R81, R81.H1 ;  /* 0x00000051ff51723e */ /* 0x000fe200030004ff */
[----:B------:R-:W-:Y:S01]  /*82e0*/  HADD2.F32 R2, -RZ, R2.H1_H1 ;  /* 0x30000002ff027230 */ /* 0x000fe20000004100 */
[-C--:B------:R-:W-:Y:S01]  /*82f0*/  F2FP.F16.E5M2.UNPACK_B R55, R82.reuse ;  /* 0x00000052ff37723e */ /* 0x080fe200020004ff */
[--C-:B------:R-:W-:Y:S01]  /*8300*/  HADD2.F32 R3, -RZ, R80.reuse.H0_H0 ;  /* 0x20000050ff037230 */ /* 0x100fe20000004100 */
[----:B------:R-:W-:Y:S01]  /*8310*/  F2FP.F16.E5M2.UNPACK_B R82, R82.H1 ;  /* 0x00000052ff52723e */ /* 0x000fe200030004ff */
[----:B-1----:R-:W-:Y:S01]  /*8320*/  LDTM.16dp32bit_t0_t15.x32 R4, tmem[UR4+0xc0] ;  /* 0x0000c004000479ee */ /* 0x002fe20008a80000 */
[----:B------:R-:W1:Y:S01]  /*8330*/  LDTM.16dp32bit_t16_t31.x32 R4, tmem[UR4+0xe0] ;  /* 0x0000e004000479ee */ /* 0x000e620008aa0000 */
[----:B------:R-:W-:Y:S01]  /*8340*/  NOP ;  /* 0x0000000000007918 */ /* 0x000fe20000000000 */
[--C-:B------:R-:W-:Y:S01]  /*8350*/  HADD2.F32 R50, -RZ, R51.reuse.H0_H0 ;  /* 0x20000033ff327230 */ /* 0x100fe20000004100 */
[----:B------:R-:W-:Y:S01]  /*8360*/  R2UR UR5, R113 ;  /* 0x00000000710572ca */ /* 0x000fe200000e0000 */
[----:B------:R-:W-:Y:S01]  /*8370*/  HADD2.F32 R51, -RZ, R51.H1_H1 ;  /* 0x30000033ff337230 */ /* 0x000fe20000004100 */
[----:B------:R-:W-:Y:S01]  /*8380*/  F2FP.F16.E5M2.UNPACK_B R59, R83 ;  /* 0x00000053ff3b723e */ /* 0x000fe200020004ff */
[--C-:B------:R-:W-:Y:S01]  /*8390*/  HADD2.F32 R54, -RZ, R55.reuse.H0_H0 ;  /* 0x20000037ff367230 */ /* 0x100fe20000004100 */
[----:B------:R-:W-:Y:S01]  /*83a0*/  F2FP.F16.E5M2.UNPACK_B R63, R84 ;  /* 0x00000054ff3f723e */ /* 0x000fe200020004ff */
[----:B------:R-:W-:Y:S01]  /*83b0*/  HADD2.F32 R55, -RZ, R55.H1_H1 ;  /* 0x30000037ff377230 */ /* 0x000fe20000004100 */
[----:B------:R-:W-:Y:S01]  /*83c0*/  F2FP.F16.E5M2.UNPACK_B R67, R85 ;  /* 0x00000055ff43723e */ /* 0x000fe200020004ff */
[--C-:B------:R-:W-:Y:S01]  /*83d0*/  HADD2.F32 R58, -RZ, R59.reuse.H0_H0 ;  /* 0x2000003bff3a7230 */ /* 0x100fe20000004100 */
[----:B------:R-:W-:Y:S01]  /*83e0*/  F2FP.F16.E5M2.UNPACK_B R71, R86 ;  /* 0x00000056ff47723e */ /* 0x000fe200020004ff */
[----:B------:R-:W-:Y:S01]  /*83f0*/  HADD2.F32 R59, -RZ, R59.H1_H1 ;  /* 0x3000003bff3b7230 */ /* 0x000fe20000004100 */
[----:B------:R-:W-:Y:S01]  /*8400*/  F2FP.F16.E5M2.UNPACK_B R74, R87 ;  /* 0x00000057ff4a723e */ /* 0x000fe200020004ff */
[--C-:B------:R-:W-:Y:S01]  /*8410*/  HADD2.F32 R62, -RZ, R63.reuse.H0_H0 ;  /* 0x2000003fff3e7230 */ /* 0x100fe20000004100 */
[----:B------:R-:W-:Y:S01]  /*8420*/  F2FP.F16.E5M2.UNPACK_B R83, R83.H1 ;  /* 0x00000053ff53723e */ /* 0x000fe200030004ff */
[----:B------:R-:W-:Y:S01]  /*8430*/  UIADD3 UR5, UPT, UPT, UR5, 0xb0, URZ ;  /* 0x000000b005057890 */ /* 0x000fe2000fffe0ff */
[----:B------:R-:W-:Y:S01]  /*8440*/  HADD2.F32 R63, -RZ, R63.H1_H1 ;  /* 0x3000003fff3f7230 */ /* 0x000fe20000004100 */
[----:B------:R-:W-:Y:S01]  /*8450*/  F2FP.F16.E5M2.UNPACK_B R84, R84.H1 ;  /* 0x00000054ff54723e */ /* 0x000fe200030004ff */
[--C-:B------:R-:W-:Y:S01]  /*8460*/  HADD2.F32 R66, -RZ, R67.reuse.H0_H0 ;  /* 0x20000043ff427230 */ /* 0x100fe20000004100 */
[----:B------:R-:W-:Y:S01]  /*8470*/  UPRMT UR5, UR37, 0x654, UR5 ;  /* 0x0000065425057896 */ /* 0x000fe20008000005 */
[----:B------:R-:W-:Y:S01]  /*8480*/  HADD2.F32 R67, -RZ, R67.H1_H1 ;  /* 0x30000043ff437230 */ /* 0x000fe20000004100 */
[----:B------:R-:W-:Y:S01]  /*8490*/  F2FP.F16.E5M2.UNPACK_B R85, R85.H1 ;  /* 0x00000055ff55723e */ /* 0x000fe200030004ff */
[--C-:B------:R-:W-:Y:S02]  /*84a0*/  HADD2.F32 R70, -RZ, R71.reuse.H0_H0 ;  /* 0x20000047ff467230 */ /* 0x100fe40000004100 */
[C---:B-1----:R-:W-:Y:S01]  /*84b0*/  FMUL R4, R47.reuse, R4 ;  /* 0x000000042f047220 */ /* 0x042fe20000400000 */
[C---:B------:R-:W-:Y:S01]  /*84c0*/  FMUL R5, R47.reuse, R5 ;  /* 0x000000052f057220 */ /* 0x040fe20000400000 */
[C---:B------:R-:W-:Y:S01]  /*84d0*/  FMUL R8, R47.reuse, R8 ;  /* 0x000000082f087220 */ /* 0x040fe20000400000 */
[----:B------:R-:W-:Y:S01]  /*84e0*/  FMUL R9, R47, R9 ;  /* 0x000000092f097220 */ /* 0x000fe20000400000 */
[C---:B------:R-:W-:Y:S01]  /*84f0*/  FFMA R4, R49.reuse, R0, R4 ;  /* 0x0000000031047223 */ /* 0x040fe20000000004 */
[----:B------:R-:W-:Y:S01]  /*8500*/  SYNCS.ARRIVE.TRANS64.RED.A1T0 RZ, [UR5], RZ ;  /* 0x000000ffffff79a7 */ /* 0x000fe20008100405 */
        /* <DEDUP_REMOVED lines=8> */
[----:B------:R-:W-:Y:S02]  /*8590*/  HADD2.F32 R71, -RZ, R71.H1_H1 ;  /* 0x30000047ff477230 */ /* 0x000fe40000004100 */
[C---:B------:R-:W-:Y:S01]  /*85a0*/  FMUL R25, R47.reuse, R30 ;  /* 0x0000001e2f197220 */ /* 0x040fe20000400000 */
[C---:B------:R-:W-:Y:S01]  /*85b0*/  FMUL R30, R47.reuse, R35 ;  /* 0x000000232f1e7220 */ /* 0x040fe20000400000 */
[----:B------:R-:W-:Y:S02]  /*85c0*/  HADD2.F32 R48, -RZ, R80.H1_H1 ;  /* 0x30000050ff307230 */ /* 0x000fe40000004100 */
[C---:B------:R-:W-:Y:S01]  /*85d0*/  FMUL R6, R47.reuse, R6 ;  /* 0x000000062f067220 */ /* 0x040fe20000400000 */
[C---:B------:R-:W-:Y:S01]  /*85e0*/  FMUL R7, R47.reuse, R7 ;  /* 0x000000072f077220 */ /* 0x040fe20000400000 */
[--C-:B------:R-:W-:Y:S02]  /*85f0*/  HADD2.F32 R52, -RZ, R81.reuse.H0_H0 ;  /* 0x20000051ff347230 */ /* 0x100fe40000004100 */
[----:B------:R-:W-:Y:S01]  /*8600*/  FMUL R10, R47, R10 ;  /* 0x0000000a2f0a7220 */ /* 0x000fe20000400000 */
[C---:B------:R-:W-:Y:S01]  /*8610*/  FFMA R6, R49.reuse, R3, R6 ;  /* 0x0000000331067223 */ /* 0x040fe20000000006 */
[----:B------:R-:W-:Y:S02]  /*8620*/  HADD2.F32 R53, -RZ, R81.H1_H1 ;  /* 0x30000051ff357230 */ /* 0x000fe40000004100 */
[C---:B------:R-:W-:Y:S01]  /*8630*/  FFMA R7, R49.reuse, R48, R7 ;  /* 0x0000003031077223 */ /* 0x040fe20000000007 */
[C---:B------:R-:W-:Y:S01]  /*8640*/  FFMA R8, R49.reuse, R50, R8 ;  /* 0x0000003231087223 */ /* 0x040fe20000000008 */
[C---:B------:R-:W-:Y:S01]  /*8650*/  FFMA R9, R49.reuse, R51, R9 ;  /* 0x0000003331097223 */ /* 0x040fe20000000009 */
[----:B------:R-:W-:Y:S01]  /*8660*/  FFMA R10, R49, R52, R10 ;  /* 0x00000034310a7223 */ /* 0x000fe2000000000a */
[--C-:B------:R-:W-:Y:S01]  /*8670*/  HADD2.F32 R48, -RZ, R74.reuse.H0_H0 ;  /* 0x2000004aff307230 */ /* 0x100fe20000004100 */
[----:B------:R-:W-:Y:S01]  /*8680*/  F2FP.SATFINITE.E5M2.F32.PACK_AB_MERGE_C R77, R7, R6, RZ ;  /* 0x00000006074d723e */ /* 0x000fe200048060ff */
[C---:B------:R-:W-:Y:S01]  /*8690*/  FMUL R7, R47.reuse, R24 ;  /* 0x000000182f077220 */ /* 0x040fe20000400000 */
[C---:B------:R-:W-:Y:S01]  /*86a0*/  FMUL R24, R47.reuse, R29 ;  /* 0x0000001d2f187220 */ /* 0x040fe20000400000 */
[C---:B------:R-:W-:Y:S01]  /*86b0*/  FMUL R29, R47.reuse, R34 ;  /* 0x000000222f1d7220 */ /* 0x040fe20000400000 */
[----:B------:R-:W-:Y:S02]  /*86c0*/  HADD2.F32 R74, -RZ, R74.H1_H1 ;  /* 0x3000004aff4a7230 */ /* 0x000fe40000004100 */
[C---:B------:R-:W-:Y:S01]  /*86d0*/  FMUL R11, R47.reuse, R11 ;  /* 0x0000000b2f0b7220 */ /* 0x040fe20000400000 */
[--C-:B------:R-:W-:Y:S02]  /*86e0*/  HADD2.F32 R56, -RZ, R82.reuse.H0_H0 ;  /* 0x20000052ff387230 */ /* 0x100fe40000004100 */
[----:B------:R-:W-:Y:S01]  /*86f0*/  FMUL R14, R47, R14 ;  /* 0x0000000e2f0e7220 */ /* 0x000fe20000400000 */
[----:B------:R-:W-:Y:S02]  /*8700*/  HADD2.F32 R57, -RZ, R82.H1_H1 ;  /* 0x30000052ff397230 */ /* 0x000fe40000004100 */
[C---:B------:R-:W-:Y:S01]  /*8710*/  FFMA R11, R49.reuse, R53, R11 ;  /* 0x00000035310b7223 */ /* 0x040fe2000000000b */
[----:B------:R-:W-:Y:S01]  /*8720*/  F2FP.F16.E5M2.UNPACK_B R86, R86.H1 ;  /* 0x00000056ff56723e */ /* 0x000fe200030004ff */
[C---:B------:R-:W-:Y:S01]  /*8730*/  FFMA R12, R49.reuse, R54, R12 ;  /* 0x00000036310c7223 */ /* 0x040fe2000000000c */
[C---:B------:R-:W-:Y:S01]  /*8740*/  FFMA R13, R49.reuse, R55, R13 ;  /* 0x00000037310d7223 */ /* 0x040fe2000000000d */
[----:B------:R-:W-:Y:S01]  /*8750*/  F2FP.F16.E5M2.UNPACK_B R87, R87.H1 ;  /* 0x00000057ff57723e */ /* 0x000fe200030004ff */
[----:B------:R-:W-:Y:S01]  /*8760*/  FFMA R14, R49, R56, R14 ;  /* 0x00000038310e7223 */ /* 0x000fe2000000000e */
[----:B------:R-:W-:Y:S01]  /*8770*/  F2FP.SATFINITE.E5M2.F32.PACK_AB_MERGE_C R10, R11, R10, RZ ;  /* 0x0000000a0b0a723e */ /* 0x000fe200048060ff */
[C---:B------:R-:W-:Y:S01]  /*8780*/  FMUL R15, R47.reuse, R15 ;  /* 0x0000000f2f0f7220 */ /* 0x040fe20000400000 */
[--C-:B------:R-:W-:Y:S02]  /*8790*/  HADD2.F32 R60, -RZ, R83.reuse.H0_H0 ;  /* 0x20000053ff3c7230 */ /* 0x100fe40000004100 */
[----:B------:R-:W-:Y:S01]  /*87a0*/  FMUL R18, R47, R18 ;  /* 0x000000122f127220 */ /* 0x000fe20000400000 */
[----:B------:R-:W-:Y:S02]  /*87b0*/  HADD2.F32 R61, -RZ, R83.H1_H1 ;  /* 0x30000053ff3d7230 */ /* 0x000fe40000004100 */
[----:B------:R-:W-:Y:S01]  /*87c0*/  FFMA R15, R49, R57, R15 ;  /* 0x00000039310f7223 */ /* 0x000fe2000000000f */
[----:B------:R-:W-:Y:S01]  /*87d0*/  IADD3 R45, PT, PT, R45, 0x1, RZ ;  /* 0x000000012d2d7810 */ /* 0x000fe20007ffe0ff */
[C---:B------:R-:W-:Y:S01]  /*87e0*/  FFMA R16, R49.reuse, R58, R16 ;  /* 0x0000003a31107223 */ /* 0x040fe20000000010 */
        /* <DEDUP_REMOVED lines=8> */
[C---:B------:R-:W-:Y:S01]  /*8870*/  FFMA R0, R49.reuse, R62, R0 ;  /* 0x0000003e31007223 */ /* 0x040fe20000000000 */
[C---:B------:R-:W-:Y:S01]  /*8880*/  FFMA R2, R49.reuse, R63, R2 ;  /* 0x0000003f31027223 */ /* 0x040fe20000000002 */
[--C-:B------:R-:W-:Y:S02]  /*8890*/  HADD2.F32 R68, -RZ, R85.reuse.H0_H0 ;  /* 0x20000055ff447230 */ /* 0x100fe40000004100 */
[----:B------:R-:W-:Y:S01]  /*88a0*/  FFMA R3, R49, R64, R3 ;  /* 0x0000004031037223 */ /* 0x000fe20000000003 */
[----:B------:R-:W-:Y:S02]  /*88b0*/  HADD2.F32 R69, -RZ, R85.H1_H1 ;  /* 0x30000055ff457230 */ /* 0x000fe40000004100 */
[C---:B------:R-:W-:Y:S01]  /*88c0*/  FMUL R21, R47.reuse, R26 ;  /* 0x0000001a2f157220 */ /* 0x040fe20000400000 */
[----:B------:R-:W-:Y:S01]  /*88d0*/  FMUL R22, R47, R27 ;  /* 0x0000001b2f167220 */ /* 0x000fe20000400000 */
[C---:B------:R-:W-:Y:S01]  /*88e0*/  FFMA R6, R49.reuse, R65, R6 ;  /* 0x0000004131067223 */ /* 0x040fe20000000006 */
[----:B------:R-:W-:Y:S01]  /*88f0*/  FFMA R7, R49, R66, R7 ;  /* 0x0000004231077223 */ /* 0x000fe20000000007 */
[----:B------:R-:W-:Y:S01]  /*8900*/  FMUL R23, R47, R28 ;  /* 0x0000001c2f177220 */ /* 0x000fe20000400000 */
[C---:B------:R-:W-:Y:S01]  /*8910*/  FFMA R20, R49.reuse, R67, R20 ;  /* 0x0000004331147223 */ /* 0x040fe20000000014 */
[--C-:B------:R-:W-:Y:S02]  /*8920*/  HADD2.F32 R72, -RZ, R86.reuse.H0_H0 ;  /* 0x20000056ff487230 */ /* 0x100fe40000004100 */
[C---:B------:R-:W-:Y:S01]  /*8930*/  FFMA R21, R49.reuse, R68, R21 ;  /* 0x0000004431157223 */ /* 0x040fe20000000015 */
[----:B------:R-:W-:Y:S02]  /*8940*/  HADD2.F32 R73, -RZ, R86.H1_H1 ;  /* 0x30000056ff497230 */ /* 0x000fe40000004100 */
[----:B------:R-:W-:Y:S01]  /*8950*/  FFMA R22, R49, R69, R22 ;  /* 0x0000004531167223 */ /* 0x000fe20000000016 */
[C---:B------:R-:W-:Y:S01]  /*8960*/  FMUL R26, R47.reuse, R31 ;  /* 0x0000001f2f1a7220 */ /* 0x040fe20000400000 */
[----:B------:R-:W-:Y:S01]  /*8970*/  FMUL R27, R47, R32 ;  /* 0x000000202f1b7220 */ /* 0x000fe20000400000 */
[----:B------:R-:W-:Y:S01]  /*8980*/  FFMA R23, R49, R70, R23 ;  /* 0x0000004631177223 */ /* 0x000fe20000000017 */
[----:B------:R-:W-:Y:S01]  /*8990*/  FMUL R28, R47, R33 ;  /* 0x000000212f1c7220 */ /* 0x000fe20000400000 */
[C---:B------:R-:W-:Y:S01]  /*89a0*/  FFMA R24, R49.reuse, R71, R24 ;  /* 0x0000004731187223 */ /* 0x040fe20000000018 */
[--C-:B------:R-:W-:Y:S02]  /*89b0*/  HADD2.F32 R75, -RZ, R87.reuse.H0_H0 ;  /* 0x20000057ff4b7230 */ /* 0x100fe40000004100 */
[C---:B------:R-:W-:Y:S01]  /*89c0*/  FFMA R25, R49.reuse, R72, R25 ;  /* 0x0000004831197223 */ /* 0x040fe20000000019 */
[----:B------:R-:W-:Y:S02]  /*89d0*/  HADD2.F32 R76, -RZ, R87.H1_H1 ;  /* 0x30000057ff4c7230 */ /* 0x000fe40000004100 */
[----:B------:R-:W-:Y:S01]  /*89e0*/  FFMA R26, R49, R73, R26 ;  /* 0x00000049311a7223 */ /* 0x000fe2000000001a */
[----:B------:R-:W-:Y:S01]  /*89f0*/  F2FP.SATFINITE.E5M2.F32.PACK_AB_MERGE_C R14, R15, R14, RZ ;  /* 0x0000000e0f0e723e */ /* 0x000fe200048060ff */
[----:B------:R-:W-:Y:S01]  /*8a00*/  FFMA R27, R49, R48, R27 ;  /* 0x00000030311b7223 */ /* 0x000fe2000000001b */
[----:B------:R-:W-:Y:S01]  /*8a10*/  F2FP.SATFINITE.E5M2.F32.PACK_AB_MERGE_C R18, R19, R18, RZ ;  /* 0x000000121312723e */ /* 0x000fe200048060ff */
[C---:B------:R-:W-:Y:S01]  /*8a20*/  FFMA R28, R49.reuse, R74, R28 ;  /* 0x0000004a311c7223 */ /* 0x040fe2000000001c */
[C---:B------:R-:W-:Y:S01]  /*8a30*/  FFMA R29, R49.reuse, R75, R29 ;  /* 0x0000004b311d7223 */ /* 0x040fe2000000001d */
[----:B------:R-:W-:Y:S01]  /*8a40*/  FFMA R30, R49, R76, R30 ;  /* 0x0000004c311e7223 */ /* 0x000fe2000000001e */
[----:B------:R-:W-:Y:S02]  /*8a50*/  F2FP.SATFINITE.E5M2.F32.PACK_AB_MERGE_C R32, R5, R4, R77 ;  /* 0x000000040520723e */ /* 0x000fe4000480604d */
[----:B------:R-:W-:Y:S02]  /*8a60*/  F2FP.SATFINITE.E5M2.F32.PACK_AB_MERGE_C R33, R9, R8, R10 ;  /* 0x000000080921723e */ /* 0x000fe4000480600a */
        /* <DEDUP_REMOVED lines=10> */
[----:B------:R-:W-:Y:S05]  /*8b10*/  F2FP.SATFINITE.E5M2.F32.PACK_AB_MERGE_C R7, R28, R27, R29 ;  /* 0x0000001b1c07723e */ /* 0x000fea000480601d */
        /* <DEDUP_REMOVED lines=18> */
.L_x_121:
[----:B------:R-:W-:Y:S05]  /*8c40*/  BSYNC.RECONVERGENT B0 ;  /* 0x0000000000007941 */ /* 0x000fea0003800200 */
.L_x_120:
[----:B------:R-:W-:Y:S01]  /*8c50*/  BAR.SYNC.DEFER_BLOCKING 0x1, 0x80 ;  /* 0x0042000000007b1d */ /* 0x000fe20000010000 */
[----:B------:R-:W-:Y:S01]  /*8c60*/  ISETP.NE.AND P2, PT, R111, RZ, PT ;  /* 0x000000ff6f00720c */ /* 0x000fe20003f45270 */
[----:B------:R-:W-:Y:S01]  /*8c70*/  IMAD.IADD R14, R43, 0x1, R94 ;  /* 0x000000012b0e7824 */ /* 0x000fe200078e025e */
[----:B------:R-:W-:Y:S01]  /*8c80*/  ISETP.NE.AND P0, PT, R112, 0x2, PT ;  /* 0x000000027000780c */ /* 0x000fe20003f05270 */
[----:B------:R-:W-:Y:S01]  /*8c90*/  IMAD.IADD R15, R44, 0x1, R95 ;  /* 0x000000012c0f7824 */ /* 0x000fe200078e025f */
[----:B------:R-:W-:Y:S02]  /*8ca0*/  ISETP.NE.AND P1, PT, R45, 0x4, PT ;  /* 0x000000042d00780c */ /* 0x000fe40003f25270 */
[----:B------:R-:W-:Y:S02]  /*8cb0*/  SEL R2, RZ, 0x1, P0 ;  /* 0x00000001ff027807 */ /* 0x000fe40000000000 */
[----:B------:R-:W-:Y:S02]  /*8cc0*/  SEL R0, RZ, 0x1, P1 ;  /* 0x00000001ff007807 */ /* 0x000fe40000800000 */
[----:B------:R-:W-:Y:S02]  /*8cd0*/  LOP3.LUT R106, R106, R2, RZ, 0x3c, !PT ;  /* 0x000000026a6a7212 */ /* 0x000fe400078e3cff */
[----:B------:R-:W-:Y:S02]  /*8ce0*/  LOP3.LUT R107, R107, R0, RZ, 0x3c, !PT ;  /* 0x000000006b6b7212 */ /* 0x000fe400078e3cff */
[----:B------:R-:W-:Y:S02]  /*8cf0*/  @P2 R2UR UR36, R103 ;  /* 0x00000000672422ca */ /* 0x000fe400000e0000 */
[----:B------:R-:W-:Y:S02]  /*8d00*/  SEL R112, R112, RZ, P0 ;  /* 0x000000ff70707207 */ /* 0x000fe40000000000 */
[----:B------:R-:W-:Y:S01]  /*8d10*/  SEL R45, R45, RZ, P1 ;  /* 0x000000ff2d2d7207 */ /* 0x000fe20000800000 */
[----:B------:R-:W-:Y:S10]  /*8d20*/  @P2 BRA `(.L_x_122) ;  /* 0xffffffbc00382947 */ /* 0x000ff4000383ffff */
[----:B------:R-:W-:Y:S05]  /*8d30*/  EXIT ;  /* 0x000000000000794d */ /* 0x000fea0003800000 */
.L_x_19:
[----:B--2---:R2:W1:Y:S02]  /*8d40*/  SYNCS.PHASECHK.TRANS64.TRYWAIT P0, [R2+URZ+0xe0], R3 ;  /* 0x0000e003020075a7 */ /* 0x00446400080011ff */
[----:B-1----:R-:W-:Y:S05]  /*8d50*/  @!P0 NANOSLEEP.SYNCS 0x989680 ;  /* 0x009896800000895d */ /* 0x002fea0003900000 */
[----:B------:R-:W1:Y:S02]  /*8d60*/  @!P0 SYNCS.PHASECHK.TRANS64 P0, [R2+URZ+0xe0], R3 ;  /* 0x0000e003020085a7 */ /* 0x000e6400080010ff */
[----:B-1----:R-:W-:Y:S05]  /*8d70*/  @!P0 BRA `(.L_x_19) ;  /* 0xfffffffc00f08947 */ /* 0x002fea000383ffff */
[----:B------:R-:W-:Y:S05]  /*8d80*/  BRA `(.L_x_123) ;  /* 0xffffff8800047947 */ /* 0x000fea000383ffff */
.L_x_22:
[----:B-1----:R-:W-:-:S07]  /*8d90*/  MOV R2, UR33 ;  /* 0x0000002100027c02 */ /* 0x002fce0008000f00 */
.L_x_124:
[----:B-1----:R1:W2:Y:S02]  /*8da0*/  SYNCS.PHASECHK.TRANS64.TRYWAIT P0, [R2+URZ+0x10], R4 ;  /* 0x00001004020075a7 */ /* 0x0022a400080011ff */
[----:B--2---:R-:W-:Y:S05]  /*8db0*/  @!P0 NANOSLEEP.SYNCS 0x989680 ;  /* 0x009896800000895d */ /* 0x004fea0003900000 */
[----:B------:R-:W2:Y:S02]  /*8dc0*/  @!P0 SYNCS.PHASECHK.TRANS64 P0, [R2+URZ+0x10], R4 ;  /* 0x00001004020085a7 */ /* 0x000ea400080010ff */
[----:B--2---:R-:W-:Y:S05]  /*8dd0*/  @!P0 BRA `(.L_x_124) ;  /* 0xfffffffc00f08947 */ /* 0x004fea000383ffff */
[----:B------:R-:W-:Y:S05]  /*8de0*/  BRA `(.L_x_21) ;  /* 0xffffff8800547947 */ /* 0x000fea000383ffff */
.L_x_28:
[----:B-1----:R-:W-:-:S07]  /*8df0*/  MOV R2, UR17 ;  /* 0x0000001100027c02 */ /* 0x002fce0008000f00 */
.L_x_125:
[----:B-1----:R1:W2:Y:S02]  /*8e00*/  SYNCS.PHASECHK.TRANS64.TRYWAIT P0, [R2+URZ+0x10], R4 ;  /* 0x00001004020075a7 */ /* 0x0022a400080011ff */
[----:B--2---:R-:W-:Y:S05]  /*8e10*/  @!P0 NANOSLEEP.SYNCS 0x989680 ;  /* 0x009896800000895d */ /* 0x004fea0003900000 */
[----:B------:R-:W2:Y:S02]  /*8e20*/  @!P0 SYNCS.PHASECHK.TRANS64 P0, [R2+URZ+0x10], R4 ;  /* 0x00001004020085a7 */ /* 0x000ea400080010ff */
[----:B--2---:R-:W-:Y:S05]  /*8e30*/  @!P0 BRA `(.L_x_125) ;  /* 0xfffffffc00f08947 */ /* 0x004fea000383ffff */
[----:B------:R-:W-:Y:S05]  /*8e40*/  BRA `(.L_x_27) ;  /* 0xffffff8800fc7947 */ /* 0x000fea000383ffff */
.L_x_32:
[----:B-1----:R1:W2:Y:S02]  /*8e50*/  SYNCS.PHASECHK.TRANS64.TRYWAIT P0, [R2+URZ+0x70], R3 ;  /* 0x00007003020075a7 */ /* 0x0022a400080011ff */
[----:B--2---:R-:W-:Y:S05]  /*8e60*/  @!P0 NANOSLEEP.SYNCS 0x989680 ;  /* 0x009896800000895d */ /* 0x004fea0003900000 */
[----:B------:R-:W2:Y:S02]  /*8e70*/  @!P0 SYNCS.PHASECHK.TRANS64 P0, [R2+URZ+0x70], R3 ;  /* 0x00007003020085a7 */ /* 0x000ea400080010ff */
[----:B--2---:R-:W-:Y:S05]  /*8e80*/  @!P0 BRA `(.L_x_32) ;  /* 0xfffffffc00f08947 */ /* 0x004fea000383ffff */
[----:B------:R-:W-:Y:S05]  /*8e90*/  BRA `(.L_x_126) ;  /* 0xffffff8c008c7947 */ /* 0x000fea000383ffff */
.L_x_36:
[----:B----4-:R-:W-:-:S07]  /*8ea0*/  MOV R0, UR4 ;  /* 0x0000000400007c02 */ /* 0x010fce0008000f00 */
.L_x_127:
[----:B-1----:R1:W2:Y:S02]  /*8eb0*/  SYNCS.PHASECHK.TRANS64.TRYWAIT P0, [R0+URZ], R2 ;  /* 0x00000002000075a7 */ /* 0x0022a400080011ff */
[----:B--2---:R-:W-:Y:S05]  /*8ec0*/  @!P0 NANOSLEEP.SYNCS 0x989680 ;  /* 0x009896800000895d */ /* 0x004fea0003900000 */
[----:B------:R-:W2:Y:S02]  /*8ed0*/  @!P0 SYNCS.PHASECHK.TRANS64 P0, [R0+URZ], R2 ;  /* 0x00000002000085a7 */ /* 0x000ea400080010ff */
[----:B--2---:R-:W-:Y:S05]  /*8ee0*/  @!P0 BRA `(.L_x_127) ;  /* 0xfffffffc00f08947 */ /* 0x004fea000383ffff */
[----:B------:R-:W-:Y:S05]  /*8ef0*/  BRA `(.L_x_128) ;  /* 0xffffff9000fc7947 */ /* 0x000fea000383ffff */
.L_x_39:
[----:B-1----:R1:W2:Y:S02]  /*8f00*/  SYNCS.PHASECHK.TRANS64.TRYWAIT P0, [R0+URZ+0xd0], R4 ;  /* 0x0000d004000075a7 */ /* 0x0022a400080011ff */
[----:B--2---:R-:W-:Y:S05]  /*8f10*/  @!P0 NANOSLEEP.SYNCS 0x989680 ;  /* 0x009896800000895d */ /* 0x004fea0003900000 */
[----:B------:R-:W2:Y:S02]  /*8f20*/  @!P0 SYNCS.PHASECHK.TRANS64 P0, [R0+URZ+0xd0], R4 ;  /* 0x0000d004000085a7 */ /* 0x000ea400080010ff */
[----:B--2---:R-:W-:Y:S05]  /*8f30*/  @!P0 BRA `(.L_x_39) ;  /* 0xfffffffc00f08947 */ /* 0x004fea000383ffff */
[----:B------:R-:W-:Y:S05]  /*8f40*/  BRA `(.L_x_129) ;  /* 0xffffff9400587947 */ /* 0x000fea000383ffff */
.L_x_40:
[----:B------:R-:W-:-:S07]  /*8f50*/  MOV R0, UR5 ;  /* 0x0000000500007c02 */ /* 0x000fce0008000f00 */
.L_x_130:
[----:B-1----:R1:W2:Y:S02]  /*8f60*/  SYNCS.PHASECHK.TRANS64.TRYWAIT P0, [R0+URZ+0x80], R5 ;  /* 0x00008005000075a7 */ /* 0x0022a400080011ff */
[----:B--2---:R-:W-:Y:S05]  /*8f70*/  @!P0 NANOSLEEP.SYNCS 0x989680 ;  /* 0x009896800000895d */ /* 0x004fea0003900000 */
[----:B------:R-:W2:Y:S02]  /*8f80*/  @!P0 SYNCS.PHASECHK.TRANS64 P0, [R0+URZ+0x80], R5 ;  /* 0x00008005000085a7 */ /* 0x000ea400080010ff */
[----:B--2---:R-:W-:Y:S05]  /*8f90*/  @!P0 BRA `(.L_x_130) ;  /* 0xfffffffc00f08947 */ /* 0x004fea000383ffff */
[----:B------:R-:W-:Y:S05]  /*8fa0*/  BRA `(.L_x_131) ;  /* 0xffffff9400687947 */ /* 0x000fea000383ffff */
.L_x_41:
[----:B-1----:R1:W2:Y:S02]  /*8fb0*/  SYNCS.PHASECHK.TRANS64.TRYWAIT P1, [R0+URZ+0x70], R4 ;  /* 0x00007004000075a7 */ /* 0x0022a400080211ff */
[----:B--2---:R-:W-:Y:S05]  /*8fc0*/  @!P1 NANOSLEEP.SYNCS 0x989680 ;  /* 0x009896800000995d */ /* 0x004fea0003900000 */
[----:B------:R-:W2:Y:S02]  /*8fd0*/  @!P1 SYNCS.PHASECHK.TRANS64 P1, [R0+URZ+0x70], R4 ;  /* 0x00007004000095a7 */ /* 0x000ea400080210ff */
[----:B--2---:R-:W-:Y:S05]  /*8fe0*/  @!P1 BRA `(.L_x_41) ;  /* 0xfffffffc00f09947 */ /* 0x004fea000383ffff */
[----:B------:R-:W-:Y:S05]  /*8ff0*/  BRA `(.L_x_132) ;  /* 0xffffff9400987947 */ /* 0x000fea000383ffff */
.L_x_44:
[----:B------:R-:W-:-:S07]  /*9000*/  MOV R0, UR5 ;  /* 0x0000000500007c02 */ /* 0x000fce0008000f00 */
.L_x_133:
[----:B-1----:R1:W2:Y:S02]  /*9010*/  SYNCS.PHASECHK.TRANS64.TRYWAIT P0, [R0+URZ+0x80], R2 ;  /* 0x00008002000075a7 */ /* 0x0022a400080011ff */
[----:B--2---:R-:W-:Y:S05]  /*9020*/  @!P0 NANOSLEEP.SYNCS 0x989680 ;  /* 0x009896800000895d */ /* 0x004fea0003900000 */
[----:B------:R-:W2:Y:S02]  /*9030*/  @!P0 SYNCS.PHASECHK.TRANS64 P0, [R0+URZ+0x80], R2 ;  /* 0x00008002000085a7 */ /* 0x000ea400080010ff */
[----:B--2---:R-:W-:Y:S05]  /*9040*/  @!P0 BRA `(.L_x_133) ;  /* 0xfffffffc00f08947 */ /* 0x004fea000383ffff */
[----:B------:R-:W-:Y:S05]  /*9050*/  BRA `(.L_x_43) ;  /* 0xffffff9400ec7947 */ /* 0x000fea000383ffff */
.L_x_51:
[----:B-1----:R1:W2:Y:S02]  /*9060*/  SYNCS.PHASECHK.TRANS64.TRYWAIT P1, [R0+URZ+0x70], R2 ;  /* 0x00007002000075a7 */ /* 0x0022a400080211ff */
[----:B--2---:R-:W-:Y:S05]  /*9070*/  @!P1 NANOSLEEP.SYNCS 0x989680 ;  /* 0x009896800000995d */ /* 0x004fea0003900000 */
[----:B------:R-:W2:Y:S02]  /*9080*/  @!P1 SYNCS.PHASECHK.TRANS64 P1, [R0+URZ+0x70], R2 ;  /* 0x00007002000095a7 */ /* 0x000ea400080210ff */
[----:B--2---:R-:W-:Y:S05]  /*9090*/  @!P1 BRA `(.L_x_51) ;  /* 0xfffffffc00f09947 */ /* 0x004fea000383ffff */
[----:B------:R-:W-:Y:S05]  /*90a0*/  BRA `(.L_x_134) ;  /* 0xffffff9c00447947 */ /* 0x000fea000383ffff */
.L_x_52:
[----:B------:R-:W-:-:S07]  /*90b0*/  MOV R2, UR9 ;  /* 0x0000000900027c02 */ /* 0x000fce0008000f00 */
.L_x_135:
[----:B-1----:R1:W2:Y:S02]  /*90c0*/  SYNCS.PHASECHK.TRANS64.TRYWAIT P0, [R2+URZ+0xb0], R0 ;  /* 0x0000b000020075a7 */ /* 0x0022a400080011ff */
[----:B--2---:R-:W-:Y:S05]  /*90d0*/  @!P0 NANOSLEEP.SYNCS 0x989680 ;  /* 0x009896800000895d */ /* 0x004fea0003900000 */
[----:B------:R-:W2:Y:S02]  /*90e0*/  @!P0 SYNCS.PHASECHK.TRANS64 P0, [R2+URZ+0xb0], R0 ;  /* 0x0000b000020085a7 */ /* 0x000ea400080010ff */
[----:B--2---:R-:W-:Y:S05]  /*90f0*/  @!P0 BRA `(.L_x_135) ;  /* 0xfffffffc00f08947 */ /* 0x004fea000383ffff */
[----:B------:R-:W-:Y:S05]  /*9100*/  BRA `(.L_x_136) ;  /* 0xffffff9c00787947 */ /* 0x000fea000383ffff */
.L_x_55:
[----:B------:R-:W-:Y:S07]  /*9110*/  MOV R0, UR7 ;  /* 0x0000000700007c02 */ /* 0x000fee0008000f00 */
.L_x_137:
[----:B-1----:R1:W2:Y:S02]  /*9120*/  SYNCS.PHASECHK.TRANS64.TRYWAIT P0, [R0+URZ], R2 ;  /* 0x00000002000075a7 */ /* 0x0022a400080011ff */
[----:B--2---:R-:W-:Y:S05]  /*9130*/  @!P0 NANOSLEEP.SYNCS 0x989680 ;  /* 0x009896800000895d */ /* 0x004fea0003900000 */
[----:B------:R-:W2:Y:S02]  /*9140*/  @!P0 SYNCS.PHASECHK.TRANS64 P0, [R0+URZ], R2 ;  /* 0x00000002000085a7 */ /* 0x000ea400080010ff */
[----:B--2---:R-:W-:Y:S05]  /*9150*/  @!P0 BRA `(.L_x_137) ;  /* 0xfffffffc00f08947 */ /* 0x004fea000383ffff */
[----:B------:R-:W-:Y:S05]  /*9160*/  BRA `(.L_x_54) ;  /* 0xffffff9c00b07947 */ /* 0x000fea000383ffff */
.L_x_58:
[----:B------:R-:W-:-:S07]  /*9170*/  MOV R0, UR5 ;  /* 0x0000000500007c02 */ /* 0x000fce0008000f00 */
.L_x_138:
[----:B--2---:R2:W3:Y:S02]  /*9180*/  SYNCS.PHASECHK.TRANS64.TRYWAIT P0, [R0+URZ], R2 ;  /* 0x00000002000075a7 */ /* 0x0044e400080011ff */
[----:B---3--:R-:W-:Y:S05]  /*9190*/  @!P0 NANOSLEEP.SYNCS 0x989680 ;  /* 0x009896800000895d */ /* 0x008fea0003900000 */
[----:B------:R-:W3:Y:S02]  /*91a0*/  @!P0 SYNCS.PHASECHK.TRANS64 P0, [R0+URZ], R2 ;  /* 0x00000002000085a7 */ /* 0x000ee400080010ff */
[----:B---3--:R-:W-:Y:S05]  /*91b0*/  @!P0 BRA `(.L_x_138) ;  /* 0xfffffffc00f08947 */ /* 0x008fea000383ffff */
[----:B------:R-:W-:Y:S05]  /*91c0*/  BRA `(.L_x_139) ;  /* 0xffffffa000507947 */ /* 0x000fea000383ffff */
.L_x_59:
[----:B------:R-:W-:-:S07]  /*91d0*/  MOV R0, UR5 ;  /* 0x0000000500007c02 */ /* 0x000fce0008000f00 */
.L_x_140:
[----:B--2---:R2:W3:Y:S02]  /*91e0*/  SYNCS.PHASECHK.TRANS64.TRYWAIT P0, [R0+URZ], R3 ;  /* 0x00000003000075a7 */ /* 0x0044e400080011ff */
[----:B---3--:R-:W-:Y:S05]  /*91f0*/  @!P0 NANOSLEEP.SYNCS 0x989680 ;  /* 0x009896800000895d */ /* 0x008fea0003900000 */
[----:B------:R-:W3:Y:S02]  /*9200*/  @!P0 SYNCS.PHASECHK.TRANS64 P0, [R0+URZ], R3 ;  /* 0x00000003000085a7 */ /* 0x000ee400080010ff */
[----:B---3--:R-:W-:Y:S05]  /*9210*/  @!P0 BRA `(.L_x_140) ;  /* 0xfffffffc00f08947 */ /* 0x008fea000383ffff */
[----:B------:R-:W-:Y:S05]  /*9220*/  BRA `(.L_x_141) ;  /* 0xffffffa0005c7947 */ /* 0x000fea000383ffff */
.L_x_60:
[----:B------:R-:W-:-:S07]  /*9230*/  MOV R0, UR5 ;  /* 0x0000000500007c02 */ /* 0x000fce0008000f00 */
.L_x_142:
[----:B--2---:R2:W3:Y:S02]  /*9240*/  SYNCS.PHASECHK.TRANS64.TRYWAIT P0, [R0+URZ], R3 ;  /* 0x00000003000075a7 */ /* 0x0044e400080011ff */
[----:B---3--:R-:W-:Y:S05]  /*9250*/  @!P0 NANOSLEEP.SYNCS 0x989680 ;  /* 0x009896800000895d */ /* 0x008fea0003900000 */
[----:B------:R-:W3:Y:S02]  /*9260*/  @!P0 SYNCS.PHASECHK.TRANS64 P0, [R0+URZ], R3 ;  /* 0x00000003000085a7 */ /* 0x000ee400080010ff */
[----:B---3--:R-:W-:Y:S05]  /*9270*/  @!P0 BRA `(.L_x_142) ;  /* 0xfffffffc00f08947 */ /* 0x008fea000383ffff */
[----:B------:R-:W-:Y:S05]  /*9280*/  BRA `(.L_x_143) ;  /* 0xffffffa000687947 */ /* 0x000fea000383ffff */
.L_x_61:
[----:B--2---:R-:W-:-:S07]  /*9290*/  MOV R0, UR7 ;  /* 0x0000000700007c02 */ /* 0x004fce0008000f00 */
.L_x_144:
[----:B--2---:R2:W3:Y:S02]  /*92a0*/  SYNCS.PHASECHK.TRANS64.TRYWAIT P0, [R0+URZ], R2 ;  /* 0x00000002000075a7 */ /* 0x0044e400080011ff */
[----:B---3--:R-:W-:Y:S05]  /*92b0*/  @!P0 NANOSLEEP.SYNCS 0x989680 ;  /* 0x009896800000895d */ /* 0x008fea0003900000 */
[----:B------:R-:W3:Y:S02]  /*92c0*/  @!P0 SYNCS.PHASECHK.TRANS64 P0, [R0+URZ], R2 ;  /* 0x00000002000085a7 */ /* 0x000ee400080010ff */
[----:B---3--:R-:W-:Y:S05]  /*92d0*/  @!P0 BRA `(.L_x_144) ;  /* 0xfffffffc00f08947 */ /* 0x008fea000383ffff */
[----:B------:R-:W-:Y:S05]  /*92e0*/  BRA `(.L_x_145) ;  /* 0xffffffa000747947 */ /* 0x000fea000383ffff */
.L_x_66:
[----:B--2---:R2:W3:Y:S02]  /*92f0*/  SYNCS.PHASECHK.TRANS64.TRYWAIT P0, [R0+URZ+0x70], R2 ;  /* 0x00007002000075a7 */ /* 0x0044e400080011ff */
[----:B---3--:R-:W-:Y:S05]  /*9300*/  @!P0 NANOSLEEP.SYNCS 0x989680 ;  /* 0x009896800000895d */ /* 0x008fea0003900000 */
[----:B------:R-:W3:Y:S02]  /*9310*/  @!P0 SYNCS.PHASECHK.TRANS64 P0, [R0+URZ+0x70], R2 ;  /* 0x00007002000085a7 */ /* 0x000ee400080010ff */
[----:B---3--:R-:W-:Y:S05]  /*9320*/  @!P0 BRA `(.L_x_66) ;  /* 0xfffffffc00f08947 */ /* 0x008fea000383ffff */
[----:B------:R-:W-:Y:S05]  /*9330*/  BRA `(.L_x_146) ;  /* 0xffffffa400807947 */ /* 0x000fea000383ffff */
.L_x_69:
[----:B------:R-:W-:Y:S07]  /*9340*/  MOV R0, UR7 ;  /* 0x0000000700007c02 */ /* 0x000fee0008000f00 */
.L_x_147:
[----:B--2---:R2:W3:Y:S02]  /*9350*/  SYNCS.PHASECHK.TRANS64.TRYWAIT P0, [R0+URZ+0x68], R2 ;  /* 0x00006802000075a7 */ /* 0x0044e400080011ff */
[----:B---3--:R-:W-:Y:S05]  /*9360*/  @!P0 NANOSLEEP.SYNCS 0x989680 ;  /* 0x009896800000895d */ /* 0x008fea0003900000 */
[----:B------:R-:W3:Y:S02]  /*9370*/  @!P0 SYNCS.PHASECHK.TRANS64 P0, [R0+URZ+0x68], R2 ;  /* 0x00006802000085a7 */ /* 0x000ee400080010ff */
[----:B---3--:R-:W-:Y:S05]  /*9380*/  @!P0 BRA `(.L_x_147) ;  /* 0xfffffffc00f08947 */ /* 0x008fea000383ffff */
[----:B------:R-:W-:Y:S05]  /*9390*/  BRA `(.L_x_68) ;  /* 0xffffffa800607947 */ /* 0x000fea000383ffff */
.L_x_72:
[----:B------:R-:W-:Y:S07]  /*93a0*/  MOV R0, UR7 ;  /* 0x0000000700007c02 */ /* 0x000fee0008000f00 */
.L_x_148:
[----:B-1----:R1:W2:Y:S02]  /*93b0*/  SYNCS.PHASECHK.TRANS64.TRYWAIT P0, [R0+URZ+0x40], R14 ;  /* 0x0000400e000075a7 */ /* 0x0022a400080011ff */
[----:B--2---:R-:W-:Y:S05]  /*93c0*/  @!P0 NANOSLEEP.SYNCS 0x989680 ;  /* 0x009896800000895d */ /* 0x004fea0003900000 */
[----:B------:R-:W2:Y:S02]  /*93d0*/  @!P0 SYNCS.PHASECHK.TRANS64 P0, [R0+URZ+0x40], R14 ;  /* 0x0000400e000085a7 */ /* 0x000ea400080010ff */
[----:B--2---:R-:W-:Y:S05]  /*93e0*/  @!P0 BRA `(.L_x_148) ;  /* 0xfffffffc00f08947 */ /* 0x004fea000383ffff */
[----:B------:R-:W-:Y:S05]  /*93f0*/  BRA `(.L_x_149) ;  /* 0xffffffa800d87947 */ /* 0x000fea000383ffff */
.L_x_73:
[----:B------:R-:W-:Y:S07]  /*9400*/  MOV R0, UR7 ;  /* 0x0000000700007c02 */ /* 0x000fee0008000f00 */
.L_x_150:
[----:B-1----:R1:W2:Y:S02]  /*9410*/  SYNCS.PHASECHK.TRANS64.TRYWAIT P0, [R0+URZ+0x48], R14 ;  /* 0x0000480e000075a7 */ /* 0x0022a400080011ff */
[----:B--2---:R-:W-:Y:S05]  /*9420*/  @!P0 NANOSLEEP.SYNCS 0x989680 ;  /* 0x009896800000895d */ /* 0x004fea0003900000 */
[----:B------:R-:W2:Y:S02]  /*9430*/  @!P0 SYNCS.PHASECHK.TRANS64 P0, [R0+URZ+0x48], R14 ;  /* 0x0000480e000085a7 */ /* 0x000ea400080010ff */
[----:B--2---:R-:W-:Y:S05]  /*9440*/  @!P0 BRA `(.L_x_150) ;  /* 0xfffffffc00f08947 */ /* 0x004fea000383ffff */
[----:B------:R-:W-:Y:S05]  /*9450*/  BRA `(.L_x_151) ;  /* 0xffffffac00107947 */ /* 0x000fea000383ffff */
.L_x_74:
[----:B------:R-:W-:Y:S07]  /*9460*/  MOV R0, UR7 ;  /* 0x0000000700007c02 */ /* 0x000fee0008000f00 */
.L_x_152:
[----:B-1----:R1:W2:Y:S02]  /*9470*/  SYNCS.PHASECHK.TRANS64.TRYWAIT P0, [R0+URZ+0x50], R14 ;  /* 0x0000500e000075a7 */ /* 0x0022a400080011ff */
[----:B--2---:R-:W-:Y:S05]  /*9480*/  @!P0 NANOSLEEP.SYNCS 0x989680 ;  /* 0x009896800000895d */ /* 0x004fea0003900000 */
[----:B------:R-:W2:Y:S02]  /*9490*/  @!P0 SYNCS.PHASECHK.TRANS64 P0, [R0+URZ+0x50], R14 ;  /* 0x0000500e000085a7 */ /* 0x000ea400080010ff */
[----:B--2---:R-:W-:Y:S05]  /*94a0*/  @!P0 BRA `(.L_x_152) ;  /* 0xfffffffc00f08947 */ /* 0x004fea000383ffff */
[----:B------:R-:W-:Y:S05]  /*94b0*/  BRA `(.L_x_153) ;  /* 0xffffffac00547947 */ /* 0x000fea000383ffff */
.L_x_75:
[----:B------:R-:W-:Y:S07]  /*94c0*/  MOV R0, UR7 ;  /* 0x0000000700007c02 */ /* 0x000fee0008000f00 */
.L_x_154:
[----:B-1----:R1:W2:Y:S02]  /*94d0*/  SYNCS.PHASECHK.TRANS64.TRYWAIT P0, [R0+URZ+0x58], R14 ;  /* 0x0000580e000075a7 */ /* 0x0022a400080011ff */
[----:B--2---:R-:W-:Y:S05]  /*94e0*/  @!P0 NANOSLEEP.SYNCS 0x989680 ;  /* 0x009896800000895d */ /* 0x004fea0003900000 */
[----:B------:R-:W2:Y:S02]  /*94f0*/  @!P0 SYNCS.PHASECHK.TRANS64 P0, [R0+URZ+0x58], R14 ;  /* 0x0000580e000085a7 */ /* 0x000ea400080010ff */
[----:B--2---:R-:W-:Y:S05]  /*9500*/  @!P0 BRA `(.L_x_154) ;  /* 0xfffffffc00f08947 */ /* 0x004fea000383ffff */
[----:B------:R-:W-:Y:S05]  /*9510*/  BRA `(.L_x_155) ;  /* 0xffffffac00d87947 */ /* 0x000fea000383ffff */
.L_x_77:
[----:B------:R-:W-:-:S07]  /*9520*/  MOV R0, UR7 ;  /* 0x0000000700007c02 */ /* 0x000fce0008000f00 */
.L_x_156:
[----:B-1----:R1:W3:Y:S02]  /*9530*/  SYNCS.PHASECHK.TRANS64.TRYWAIT P0, [R0+URZ+0x40], R2 ;  /* 0x00004002000075a7 */ /* 0x0022e400080011ff */
[----:B---3--:R-:W-:Y:S05]  /*9540*/  @!P0 NANOSLEEP.SYNCS 0x989680 ;  /* 0x009896800000895d */ /* 0x008fea0003900000 */
[----:B------:R-:W3:Y:S02]  /*9550*/  @!P0 SYNCS.PHASECHK.TRANS64 P0, [R0+URZ+0x40], R2 ;  /* 0x00004002000085a7 */ /* 0x000ee400080010ff */
[----:B---3--:R-:W-:Y:S05]  /*9560*/  @!P0 BRA `(.L_x_156) ;  /* 0xfffffffc00f08947 */ /* 0x008fea000383ffff */
[----:B------:R-:W-:Y:S05]  /*9570*/  BRA `(.L_x_157) ;  /* 0xffffffb000487947 */ /* 0x000fea000383ffff */
.L_x_78:
[----:B-1----:R-:W-:-:S07]  /*9580*/  MOV R0, UR7 ;  /* 0x0000000700007c02 */ /* 0x002fce0008000f00 */
.L_x_158:
[----:B-1----:R1:W3:Y:S02]  /*9590*/  SYNCS.PHASECHK.TRANS64.TRYWAIT P0, [R0+URZ+0x48], R2 ;  /* 0x00004802000075a7 */ /* 0x0022e400080011ff */
[----:B---3--:R-:W-:Y:S05]  /*95a0*/  @!P0 NANOSLEEP.SYNCS 0x989680 ;  /* 0x009896800000895d */ /* 0x008fea0003900000 */
[----:B------:R-:W3:Y:S02]  /*95b0*/  @!P0 SYNCS.PHASECHK.TRANS64 P0, [R0+URZ+0x48], R2 ;  /* 0x00004802000085a7 */ /* 0x000ee400080010ff */
[----:B---3--:R-:W-:Y:S05]  /*95c0*/  @!P0 BRA `(.L_x_158) ;  /* 0xfffffffc00f08947 */ /* 0x008fea000383ffff */
[----:B------:R-:W-:Y:S05]  /*95d0*/  BRA `(.L_x_159) ;  /* 0xffffffb000387947 */ /* 0x000fea000383ffff */
.L_x_79:
[----:B-1----:R-:W-:-:S07]  /*95e0*/  MOV R0, UR7 ;  /* 0x0000000700007c02 */ /* 0x002fce0008000f00 */
.L_x_160:
[----:B-1----:R1:W3:Y:S02]  /*95f0*/  SYNCS.PHASECHK.TRANS64.TRYWAIT P0, [R0+URZ+0x50], R2 ;  /* 0x00005002000075a7 */ /* 0x0022e400080011ff */
[----:B---3--:R-:W-:Y:S05]  /*9600*/  @!P0 NANOSLEEP.SYNCS 0x989680 ;  /* 0x009896800000895d */ /* 0x008fea0003900000 */
[----:B------:R-:W3:Y:S02]  /*9610*/  @!P0 SYNCS.PHASECHK.TRANS64 P0, [R0+URZ+0x50], R2 ;  /* 0x00005002000085a7 */ /* 0x000ee400080010ff */
[----:B---3--:R-:W-:Y:S05]  /*9620*/  @!P0 BRA `(.L_x_160) ;  /* 0xfffffffc00f08947 */ /* 0x008fea000383ffff */
[----:B------:R-:W-:Y:S05]  /*9630*/  BRA `(.L_x_161) ;  /* 0xffffffb000287947 */ /* 0x000fea000383ffff */
.L_x_81:
[----:B--2---:R2:W4:Y:S02]  /*9640*/  SYNCS.PHASECHK.TRANS64.TRYWAIT P0, [R0+URZ+0x70], R2 ;  /* 0x00007002000075a7 */ /* 0x00452400080011ff */
[----:B----4-:R-:W-:Y:S05]  /*9650*/  @!P0 NANOSLEEP.SYNCS 0x989680 ;  /* 0x009896800000895d */ /* 0x010fea0003900000 */
[----:B------:R-:W4:Y:S02]  /*9660*/  @!P0 SYNCS.PHASECHK.TRANS64 P0, [R0+URZ+0x70], R2 ;  /* 0x00007002000085a7 */ /* 0x000f2400080010ff */
[----:B----4-:R-:W-:Y:S05]  /*9670*/  @!P0 BRA `(.L_x_81) ;  /* 0xfffffffc00f08947 */ /* 0x010fea000383ffff */
[----:B------:R-:W-:Y:S05]  /*9680*/  BRA `(.L_x_162) ;  /* 0xffffffb000f47947 */ /* 0x000fea000383ffff */
.L_x_92:
[----:B-1----:R1:W3:Y:S02]  /*9690*/  SYNCS.PHASECHK.TRANS64.TRYWAIT P1, [R2+URZ+0x20], R0 ;  /* 0x00002000020075a7 */ /* 0x0022e400080211ff */
[----:B---3--:R-:W-:Y:S05]  /*96a0*/  @!P1 NANOSLEEP.SYNCS 0x989680 ;  /* 0x009896800000995d */ /* 0x008fea0003900000 */
[----:B------:R-:W3:Y:S02]  /*96b0*/  @!P1 SYNCS.PHASECHK.TRANS64 P1, [R2+URZ+0x20], R0 ;  /* 0x00002000020095a7 */ /* 0x000ee400080210ff */
[----:B---3--:R-:W-:Y:S05]  /*96c0*/  @!P1 BRA `(.L_x_92) ;  /* 0xfffffffc00f09947 */ /* 0x008fea000383ffff */
[----:B------:R-:W-:Y:S05]  /*96d0*/  BRA `(.L_x_91) ;  /* 0xffffffc0000c7947 */ /* 0x000fea000383ffff */
.L_x_94:
[----:B-1----:R1:W2:Y:S02]  /*96e0*/  SYNCS.PHASECHK.TRANS64.TRYWAIT P0, [R113+URZ+0x90], R3 ;  /* 0x00009003710075a7 */ /* 0x0022a400080011ff */
[----:B--2---:R-:W-:Y:S05]  /*96f0*/  @!P0 NANOSLEEP.SYNCS 0x989680 ;  /* 0x009896800000895d */ /* 0x004fea0003900000 */
[----:B------:R-:W2:Y:S02]  /*9700*/  @!P0 SYNCS.PHASECHK.TRANS64 P0, [R113+URZ+0x90], R3 ;  /* 0x00009003710085a7 */ /* 0x000ea400080010ff */
[----:B--2---:R-:W-:Y:S05]  /*9710*/  @!P0 BRA `(.L_x_94) ;  /* 0xfffffffc00f08947 */ /* 0x004fea000383ffff */
[----:B------:R-:W-:Y:S05]  /*9720*/  BRA `(.L_x_93) ;  /* 0xffffffc000607947 */ /* 0x000fea000383ffff */
.L_x_102:
[----:B--2---:R2:W3:Y:S02]  /*9730*/  SYNCS.PHASECHK.TRANS64.TRYWAIT P0, [R0+URZ+0x20], R3 ;  /* 0x00002003000075a7 */ /* 0x0044e400080011ff */
[----:B---3--:R-:W-:Y:S05]  /*9740*/  @!P0 NANOSLEEP.SYNCS 0x989680 ;  /* 0x009896800000895d */ /* 0x008fea0003900000 */
[----:B------:R-:W3:Y:S02]  /*9750*/  @!P0 SYNCS.PHASECHK.TRANS64 P0, [R0+URZ+0x20], R3 ;  /* 0x00002003000085a7 */ /* 0x000ee400080010ff */
[----:B---3--:R-:W-:Y:S05]  /*9760*/  @!P0 BRA `(.L_x_102) ;  /* 0xfffffffc00f08947 */ /* 0x008fea000383ffff */
[----:B------:R-:W-:Y:S05]  /*9770*/  BRA `(.L_x_101) ;  /* 0xffffffcc00507947 */ /* 0x000fea000383ffff */
.L_x_110:
[----:B--2---:R2:W3:Y:S02]  /*9780*/  SYNCS.PHASECHK.TRANS64.TRYWAIT P0, [R0+URZ+0x20], R4 ;  /* 0x00002004000075a7 */ /* 0x0044e400080011ff */
[----:B---3--:R-:W-:Y:S05]  /*9790*/  @!P0 NANOSLEEP.SYNCS 0x989680 ;  /* 0x009896800000895d */ /* 0x008fea0003900000 */
[----:B------:R-:W3:Y:S02]  /*97a0*/  @!P0 SYNCS.PHASECHK.TRANS64 P0, [R0+URZ+0x20], R4 ;  /* 0x00002004000085a7 */ /* 0x000ee400080010ff */
[----:B---3--:R-:W-:Y:S05]  /*97b0*/  @!P0 BRA `(.L_x_110) ;  /* 0xfffffffc00f08947 */ /* 0x008fea000383ffff */
[----:B------:R-:W-:Y:S05]  /*97c0*/  BRA `(.L_x_109) ;  /* 0xffffffd800947947 */ /* 0x000fea000383ffff */
.L_x_118:
[----:B--2---:R2:W3:Y:S02]  /*97d0*/  SYNCS.PHASECHK.TRANS64.TRYWAIT P0, [R0+URZ+0x20], R4 ;  /* 0x00002004000075a7 */ /* 0x0044e400080011ff */
[----:B---3--:R-:W-:Y:S05]  /*97e0*/  @!P0 NANOSLEEP.SYNCS 0x989680 ;  /* 0x009896800000895d */ /* 0x008fea0003900000 */
[----:B------:R-:W3:Y:S02]  /*97f0*/  @!P0 SYNCS.PHASECHK.TRANS64 P0, [R0+URZ+0x20], R4 ;  /* 0x00002004000085a7 */ /* 0x000ee400080010ff */
[----:B---3--:R-:W-:Y:S05]  /*9800*/  @!P0 BRA `(.L_x_118) ;  /* 0xfffffffc00f08947 */ /* 0x008fea000383ffff */
[----:B------:R-:W-:Y:S05]  /*9810*/  BRA `(.L_x_117) ;  /* 0xffffffe400e47947 */ /* 0x000fea000383ffff */
        .weak           $__internal_0_$__cuda_sm10x_tcgen05_guardrail_trap_col_being_dealloced_not_returned_by_alloc
        .type           $__internal_0_$__cuda_sm10x_tcgen05_guardrail_trap_col_being_dealloced_not_returned_by_alloc,@function
        .size           $__internal_0_$__cuda_sm10x_tcgen05_guardrail_trap_col_being_dealloced_not_returned_by_alloc,($__internal_1_$__cuda_sm10x_tcgen05_guardrail_trap_phase_invalid_during_alloc - $__internal_0_$__cuda_sm10x_tcgen05_guardrail_trap_col_being_dealloced_not_returned_by_alloc)
$__internal_0_$__cuda_sm10x_tcgen05_guardrail_trap_col_being_dealloced_not_returned_by_alloc:
[----:B------:R-:W-:Y:S05]  /*9820*/  BPT.TRAP 0x1 ;  /* 0x000000040000795c */ /* 0x000fea0000300000 */
[----:B------:R-:W-:-:S04]  /*9830*/  HFMA2 R3, -RZ, RZ, 0, 0 ;  /* 0x00000000ff037431 */ /* 0x000fc800000001ff */
[----:B------:R-:W-:Y:S05]  /*9840*/  RET.REL.NODEC R2 `(_ZN7cutlass13device_kernelINS_4gemm6kernel13GemmUniversalIN4cute5tupleIJiiiiEEENS1_10collective13CollectiveMmaINS1_35MainloopSm100TmaUmmaWarpSpecializedILi2ELi2ELi4ENS5_IJNS4_1CILi1EEESB_SB_EEEEENS5_IJNSA_ILi64EEENSA_ILi256EEENSA_ILi32EEEEEENS_12float_e5m2_tENS5_IJlSB_lEEESI_SJ_NS4_8TiledMMAINS4_8MMA_AtomIJNS4_10MMA_TraitsINS4_19SM100_MMA_F8F6F4_SSEJSI_SI_fSE_SF_NS4_17integral_constantINS4_4UMMA5MajorELSQ_0EEESR_NSO_INSP_7ScaleInELSS_0EEEST_EEEEEENS4_6LayoutISC_NS5_IJNSA_ILi0EEESX_SX_EEEEENS5_IJNS4_10UnderscoreES10_S10_EEEEENS4_13SM90_TMA_LOADENS4_14ComposedLayoutINS4_7SwizzleILi1ELi4ELi3EEENS4_18smem_ptr_flag_bitsILi8EEENSW_INS5_IJNSA_ILi8EEESG_EEENS5_IJSG_SB_EEEEEEEvNS4_8identityES13_S1D_vS1E_EENS_8epilogue10collective18CollectiveEpilogueINS1G_23Sm100TmaWarpSpecializedILi4ELi2ELi32ELb0ELb0EEEJSH_NS5_IJNSW_ISE_SB_EES1L_EEESI_SJ_SI_SJ_NS1G_6fusion15FusionCallbacksIS1K_NS1N_17LinearCombinationISI_fSI_fLNS_15FloatRoundStyleE2EEESH_S1M_JEEENS4_5SM1004TMEM4LOAD26SM100_TMEM_LOAD_16dp32b32xES13_NS14_INS15_ILi2ELi4ELi3EEES18_NSW_INS5_IJS19_SE_EEENS5_IJSE_SB_EEEEEEENS4_39AutoVectorizingCopyWithAssumedAlignmentILi128EEENS4_14SM90_TMA_STOREES21_S23_S23_EEEvvEEEEvNT_6ParamsE) ;  /* 0xffffff6402ec7950 */ /* 0x000fea0003c3ffff */
        .weak           $__internal_1_$__cuda_sm10x_tcgen05_guardrail_trap_phase_invalid_during_alloc
        .type           $__internal_1_$__cuda_sm10x_tcgen05_guardrail_trap_phase_invalid_during_alloc,@function
        .size           $__internal_1_$__cuda_sm10x_tcgen05_guardrail_trap_phase_invalid_during_alloc,($__internal_2_$__cuda_sm10x_tcgen05_guardrail_trap_unallocated_columns_being_dealloced - $__internal_1_$__cuda_sm10x_tcgen05_guardrail_trap_phase_invalid_during_alloc)
$__internal_1_$__cuda_sm10x_tcgen05_guardrail_trap_phase_invalid_during_alloc:
[----:B------:R-:W-:Y:S05]  /*9850*/  BPT.TRAP 0x1 ;  /* 0x000000040000795c */ /* 0x000fea0000300000 */
[----:B------:R-:W-:-:S04]  /*9860*/  MOV R3, 0x0 ;  /* 0x0000000000037802 */ /* 0x000fc80000000f00 */
[----:B------:R-:W-:Y:S05]  /*9870*/  RET.REL.NODEC R2 `(_ZN7cutlass13device_kernelINS_4gemm6kernel13GemmUniversalIN4cute5tupleIJiiiiEEENS1_10collective13CollectiveMmaINS1_35MainloopSm100TmaUmmaWarpSpecializedILi2ELi2ELi4ENS5_IJNS4_1CILi1EEESB_SB_EEEEENS5_IJNSA_ILi64EEENSA_ILi256EEENSA_ILi32EEEEEENS_12float_e5m2_tENS5_IJlSB_lEEESI_SJ_NS4_8TiledMMAINS4_8MMA_AtomIJNS4_10MMA_TraitsINS4_19SM100_MMA_F8F6F4_SSEJSI_SI_fSE_SF_NS4_17integral_constantINS4_4UMMA5MajorELSQ_0EEESR_NSO_INSP_7ScaleInELSS_0EEEST_EEEEEENS4_6LayoutISC_NS5_IJNSA_ILi0EEESX_SX_EEEEENS5_IJNS4_10UnderscoreES10_S10_EEEEENS4_13SM90_TMA_LOADENS4_14ComposedLayoutINS4_7SwizzleILi1ELi4ELi3EEENS4_18smem_ptr_flag_bitsILi8EEENSW_INS5_IJNSA_ILi8EEESG_EEENS5_IJSG_SB_EEEEEEEvNS4_8identityES13_S1D_vS1E_EENS_8epilogue10collective18CollectiveEpilogueINS1G_23Sm100TmaWarpSpecializedILi4ELi2ELi32ELb0ELb0EEEJSH_NS5_IJNSW_ISE_SB_EES1L_EEESI_SJ_SI_SJ_NS1G_6fusion15FusionCallbacksIS1K_NS1N_17LinearCombinationISI_fSI_fLNS_15FloatRoundStyleE2EEESH_S1M_JEEENS4_5SM1004TMEM4LOAD26SM100_TMEM_LOAD_16dp32b32xES13_NS14_INS15_ILi2ELi4ELi3EEES18_NSW_INS5_IJS19_SE_EEENS5_IJSE_SB_EEEEEEENS4_39AutoVectorizingCopyWithAssumedAlignmentILi128EEENS4_14SM90_TMA_STOREES21_S23_S23_EEEvvEEEEvNT_6ParamsE) ;  /* 0xffffff6402e07950 */ /* 0x000fea0003c3ffff */
        .weak           $__internal_2_$__cuda_sm10x_tcgen05_guardrail_trap_unallocated_columns_being_dealloced
        .type           $__internal_2_$__cuda_sm10x_tcgen05_guardrail_trap_unallocated_columns_being_dealloced,@function
        .size           $__internal_2_$__cuda_sm10x_tcgen05_guardrail_trap_unallocated_columns_being_dealloced,(.L_x_164 - $__internal_2_$__cuda_sm10x_tcgen05_guardrail_trap_unallocated_columns_being_dealloced)
$__internal_2_$__cuda_sm10x_tcgen05_guardrail_trap_unallocated_columns_being_dealloced:
[----:B------:R-:W-:Y:S05]  /*9880*/  BPT.TRAP 0x1 ;  /* 0x000000040000795c */ /* 0x000fea0000300000 */
[----:B------:R-:W-:-:S04]  /*9890*/  HFMA2 R3, -RZ, RZ, 0, 0 ;  /* 0x00000000ff037431 */ /* 0x000fc800000001ff */
[----:B------:R-:W-:Y:S05]  /*98a0*/  RET.REL.NODEC R2 `(_ZN7cutlass13device_kernelINS_4gemm6kernel13GemmUniversalIN4cute5tupleIJiiiiEEENS1_10collective13CollectiveMmaINS1_35MainloopSm100TmaUmmaWarpSpecializedILi2ELi2ELi4ENS5_IJNS4_1CILi1EEESB_SB_EEEEENS5_IJNSA_ILi64EEENSA_ILi256EEENSA_ILi32EEEEEENS_12float_e5m2_tENS5_IJlSB_lEEESI_SJ_NS4_8TiledMMAINS4_8MMA_AtomIJNS4_10MMA_TraitsINS4_19SM100_MMA_F8F6F4_SSEJSI_SI_fSE_SF_NS4_17integral_constantINS4_4UMMA5MajorELSQ_0EEESR_NSO_INSP_7ScaleInELSS_0EEEST_EEEEEENS4_6LayoutISC_NS5_IJNSA_ILi0EEESX_SX_EEEEENS5_IJNS4_10UnderscoreES10_S10_EEEEENS4_13SM90_TMA_LOADENS4_14ComposedLayoutINS4_7SwizzleILi1ELi4ELi3EEENS4_18smem_ptr_flag_bitsILi8EEENSW_INS5_IJNSA_ILi8EEESG_EEENS5_IJSG_SB_EEEEEEEvNS4_8identityES13_S1D_vS1E_EENS_8epilogue10collective18CollectiveEpilogueINS1G_23Sm100TmaWarpSpecializedILi4ELi2ELi32ELb0ELb0EEEJSH_NS5_IJNSW_ISE_SB_EES1L_EEESI_SJ_SI_SJ_NS1G_6fusion15FusionCallbacksIS1K_NS1N_17LinearCombinationISI_fSI_fLNS_15FloatRoundStyleE2EEESH_S1M_JEEENS4_5SM1004TMEM4LOAD26SM100_TMEM_LOAD_16dp32b32xES13_NS14_INS15_ILi2ELi4ELi3EEES18_NSW_INS5_IJS19_SE_EEENS5_IJSE_SB_EEEEEEENS4_39AutoVectorizingCopyWithAssumedAlignmentILi128EEENS4_14SM90_TMA_STOREES21_S23_S23_EEEvvEEEEvNT_6ParamsE) ;  /* 0xffffff6402d47950 */ /* 0x000fea0003c3ffff */
.L_x_163:
[----:B------:R-:W-:-:S00]  /*98b0*/  BRA `(.L_x_163) ;  /* 0xfffffffc00fc7947 */ /* 0x000fc0000383ffff */
[----:B------:R-:W-:-:S00]  /*98c0*/  NOP ;  /* 0x0000000000007918 */ /* 0x000fc00000000000 */
        /* <DEDUP_REMOVED lines=11> */
.L_x_164:


//--------------------- .nv.global.init           --------------------------
	.section	.nv.global.init,"aw",@progbits
.nv.global.init:
	.type		$str$27,@object
	.size		$str$27,($str$28 - $str$27)
$str$27:
        /*0000*/ 	.byte	0x28, 0x61, 0x64, 0x64, 0x72, 0x65, 0x73, 0x73, 0x20, 0x26, 0x20, 0x6d, 0x61, 0x73, 0x6b, 0x29
        /*0010*/ 	.byte	0x20, 0x3d, 0x3d, 0x20, 0x30, 0x00
	.type		$str$28,@object
	.size		$str$28,($str$26 - $str$28)
$str$28:
        /*0016*/ 	.byte	0x2f, 0x74, 0x6d, 0x70, 0x2f, 0x63, 0x75, 0x74, 0x6c, 0x61, 0x73, 0x73, 0x5f, 0x73, 0x77, 0x65
        /*0026*/ 	.byte	0x65, 0x70, 0x5f, 0x73, 0x72, 0x63, 0x2f, 0x69, 0x6e, 0x63, 0x6c, 0x75, 0x64, 0x65, 0x2f, 0x63
        /*0036*/ 	.byte	0x75, 0x74, 0x65, 0x2f, 0x70, 0x6f, 0x69, 0x6e, 0x74, 0x65, 0x72, 0x5f, 0x66, 0x6c, 0x61, 0x67
        /*0046*/ 	.byte	0x67, 0x65, 0x64, 0x2e, 0x68, 0x70, 0x70, 0x00
	.type		$str$26,@object
	.size		$str$26,($str$25 - $str$26)
$str$26:
        /*004e*/ 	.byte	0x2f, 0x74, 0x6d, 0x70, 0x2f, 0x63, 0x75, 0x74, 0x6c, 0x61, 0x73, 0x73, 0x5f, 0x73, 0x77, 0x65
        /*005e*/ 	.byte	0x65, 0x70, 0x5f, 0x73, 0x72, 0x63, 0x2f, 0x69, 0x6e, 0x63, 0x6c, 0x75, 0x64, 0x65, 0x2f, 0x63
        /*006e*/ 	.byte	0x75, 0x74, 0x65, 0x2f, 0x61, 0x74, 0x6f, 0x6d, 0x2f, 0x63, 0x6f, 0x70, 0x79, 0x5f, 0x74, 0x72
        /*007e*/ 	.byte	0x61, 0x69, 0x74, 0x73, 0x5f, 0x73, 0x6d, 0x31, 0x30, 0x30, 0x2e, 0x68, 0x70, 0x70, 0x00
	.type		$str$25,@object
	.size		$str$25,(__unnamed_1 - $str$25)
$str$25:
        /*008d*/ 	.byte	0x28, 0x28, 0x75, 0x69, 0x6e, 0x74, 0x33, 0x32, 0x5f, 0x74, 0x28, 0x74, 0x68, 0x72, 0x65, 0x61
        /*009d*/ 	.byte	0x64, 0x49, 0x64, 0x78, 0x2e, 0x78, 0x29, 0x20, 0x2f, 0x20, 0x33, 0x32, 0x29, 0x20, 0x25, 0x20
        /*00ad*/ 	.byte	0x34, 0x29, 0x20, 0x3d, 0x3d, 0x20, 0x28, 0x28, 0x28, 0x74, 0x6d, 0x65, 0x6d, 0x5f, 0x61, 0x64
        /*00bd*/ 	.byte	0x64, 0x72, 0x20, 0x3e, 0x3e, 0x20, 0x31, 0x36, 0x29, 0x20, 0x2f, 0x20, 0x33, 0x32, 0x29, 0x20
        /*00cd*/ 	.byte	0x25, 0x20, 0x34, 0x29, 0x00
	.type		__unnamed_1,@object
	.size		__unnamed_1,(__unnamed_2 - __unnamed_1)
__unnamed_1:
        /*00d2*/ 	.byte	0x61, 0x75, 0x74, 0x6f, 0x20, 0x63, 0x75, 0x74, 0x65, 0x3a, 0x3a, 0x61, 0x73, 0x5f, 0x70, 0x6f
        /* <DEDUP_REMOVED lines=24> */
        /*0262*/ 	.byte	0x3c, 0x34, 0x30, 0x39, 0x36, 0x3e, 0x3e, 0x3e, 0x3e, 0x5d, 0x00
	.type		__unnamed_2,@object
	.size		__unnamed_2,(__unnamed_3 - __unnamed_2)
__unnamed_2:
        /* <DEDUP_REMOVED lines=26> */
	.type		__unnamed_3,@object
	.size		__unnamed_3,(.L_3 - __unnamed_3)
__unnamed_3:
        /* <DEDUP_REMOVED lines=40> */
        /*0688*/ 	.byte	0x74, 0x65, 0x3a, 0x3a, 0x43, 0x3c, 0x30, 0x3e, 0x3e, 0x3e, 0x3e, 0x5d, 0x00
.L_3:


//--------------------- .nv.shared._ZN7cutlass13device_kernelINS_4gemm6kernel13GemmUniversalIN4cute5tupleIJiiiiEEENS1_10collective13CollectiveMmaINS1_35MainloopSm100TmaUmmaWarpSpecializedILi2ELi2ELi4ENS5_IJNS4_1CILi1EEESB_SB_EEEEENS5_IJNSA_ILi64EEENSA_ILi256EEENSA_ILi32EEEEEENS_12float_e5m2_tENS5_IJlSB_lEEESI_SJ_NS4_8TiledMMAINS4_8MMA_AtomIJNS4_10MMA_TraitsINS4_19SM100_MMA_F8F6F4_SSEJSI_SI_fSE_SF_NS4_17integral_constantINS4_4UMMA5MajorELSQ_0EEESR_NSO_INSP_7ScaleInELSS_0EEEST_EEEEEENS4_6LayoutISC_NS5_IJNSA_ILi0EEESX_SX_EEEEENS5_IJNS4_10UnderscoreES10_S10_EEEEENS4_13SM90_TMA_LOADENS4_14ComposedLayoutINS4_7SwizzleILi1ELi4ELi3EEENS4_18smem_ptr_flag_bitsILi8EEENSW_INS5_IJNSA_ILi8EEESG_EEENS5_IJSG_SB_EEEEEEEvNS4_8identityES13_S1D_vS1E_EENS_8epilogue10collective18CollectiveEpilogueINS1G_23Sm100TmaWarpSpecializedILi4ELi2ELi32ELb0ELb0EEEJSH_NS5_IJNSW_ISE_SB_EES1L_EEESI_SJ_SI_SJ_NS1G_6fusion15FusionCallbacksIS1K_NS1N_17LinearCombinationISI_fSI_fLNS_15FloatRoundStyleE2EEESH_S1M_JEEENS4_5SM1004TMEM4LOAD26SM100_TMEM_LOAD_16dp32b32xES13_NS14_INS15_ILi2ELi4ELi3EEES18_NSW_INS5_IJS19_SE_EEENS5_IJSE_SB_EEEEEEENS4_39AutoVectorizingCopyWithAssumedAlignmentILi128EEENS4_14SM90_TMA_STOREES21_S23_S23_EEEvvEEEEvNT_6ParamsE --------------------------
	.section	.nv.shared._ZN7cutlass13device_kernelINS_4gemm6kernel13GemmUniversalIN4cute5tupleIJiiiiEEENS1_10collective13CollectiveMmaINS1_35MainloopSm100TmaUmmaWarpSpecializedILi2ELi2ELi4ENS5_IJNS4_1CILi1EEESB_SB_EEEEENS5_IJNSA_ILi64EEENSA_ILi256EEENSA_ILi32EEEEEENS_12float_e5m2_tENS5_IJlSB_lEEESI_SJ_NS4_8TiledMMAINS4_8MMA_AtomIJNS4_10MMA_TraitsINS4_19SM100_MMA_F8F6F4_SSEJSI_SI_fSE_SF_NS4_17integral_constantINS4_4UMMA5MajorELSQ_0EEESR_NSO_INSP_7ScaleInELSS_0EEEST_EEEEEENS4_6LayoutISC_NS5_IJNSA_ILi0EEESX_SX_EEEEENS5_IJNS4_10UnderscoreES10_S10_EEEEENS4_13SM90_TMA_LOADENS4_14ComposedLayoutINS4_7SwizzleILi1ELi4ELi3EEENS4_18smem_ptr_flag_bitsILi8EEENSW_INS5_IJNSA_ILi8EEESG_EEENS5_IJSG_SB_EEEEEEEvNS4_8identityES13_S1D_vS1E_EENS_8epilogue10collective18CollectiveEpilogueINS1G_23Sm100TmaWarpSpecializedILi4ELi2ELi32ELb0ELb0EEEJSH_NS5_IJNSW_ISE_SB_EES1L_EEESI_SJ_SI_SJ_NS1G_6fusion15FusionCallbacksIS1K_NS1N_17LinearCombinationISI_fSI_fLNS_15FloatRoundStyleE2EEESH_S1M_JEEENS4_5SM1004TMEM4LOAD26SM100_TMEM_LOAD_16dp32b32xES13_NS14_INS15_ILi2ELi4ELi3EEES18_NSW_INS5_IJS19_SE_EEENS5_IJSE_SB_EEEEEEENS4_39AutoVectorizingCopyWithAssumedAlignmentILi128EEENS4_14SM90_TMA_STOREES21_S23_S23_EEEvvEEEEvNT_6ParamsE,"aw",@nobits
	.sectionflags	@""
	.align	16
	.zero		1024


//--------------------- .nv.shared.reserved.0     --------------------------
	.section	.nv.shared.reserved.0,"aw",@nobits
	.weak		__nv_reservedSMEM_offset_0_alias
	.size		__nv_reservedSMEM_offset_0_alias, 0, 64
	.other		__nv_reservedSMEM_offset_0_alias,@"STO_CUDA_RESERVED_SHARED STV_DEFAULT"
__nv_reservedSMEM_offset_0_alias:
	.zero		0
.nv.shared.reserved.0:
	.zero		64
	.weak		__nv_reservedSMEM_tcgen05_partition
	.type		__nv_reservedSMEM_tcgen05_partition,@object
	.size		__nv_reservedSMEM_tcgen05_partition,(.L_0 - __nv_reservedSMEM_tcgen05_partition)
__nv_reservedSMEM_tcgen05_partition:
	.zero		32
.L_0:


//--------------------- .nv.global                --------------------------
	.section	.nv.global,"aw",@nobits
.nv.global:
	.type		_ZN40_INTERNAL_612a8ba4_4_k_cu_55687919_298304cute1_E,@object
	.size		_ZN40_INTERNAL_612a8ba4_4_k_cu_55687919_298304cute1_E,(_ZN40_INTERNAL_612a8ba4_4_k_cu_55687919_298304cuda3std3__45__cpo6cbeginE - _ZN40_INTERNAL_612a8ba4_4_k_cu_55687919_298304cute1_E)
_ZN40_INTERNAL_612a8ba4_4_k_cu_55687919_298304cute1_E:
	.zero		1
	.type		_ZN40_INTERNAL_612a8ba4_4_k_cu_55687919_298304cuda3std3__45__cpo6cbeginE,@object
	.size		_ZN40_INTERNAL_612a8ba4_4_k_cu_55687919_298304cuda3std3__45__cpo6cbeginE,(_ZN40_INTERNAL_612a8ba4_4_k_cu_55687919_298304cuda3std3__48in_placeE - _ZN40_INTERNAL_612a8ba4_4_k_cu_55687919_298304cuda3std3__45__cpo6cbeginE)
_ZN40_INTERNAL_612a8ba4_4_k_cu_55687919_298304cuda3std3__45__cpo6cbeginE:
	.zero		1
	.type		_ZN40_INTERNAL_612a8ba4_4_k_cu_55687919_298304cuda3std3__48in_placeE,@object
	.size		_ZN40_INTERNAL_612a8ba4_4_k_cu_55687919_298304cuda3std3__48in_placeE,(_ZN40_INTERNAL_612a8ba4_4_k_cu_55687919_298304cuda3std6ranges3__45__cpo9iter_moveE - _ZN40_INTERNAL_612a8ba4_4_k_cu_55687919_298304cuda3std3__48in_placeE)
_ZN40_INTERNAL_612a8ba4_4_k_cu_55687919_298304cuda3std3__48in_placeE:
	.zero		1
	.type		_ZN40_INTERNAL_612a8ba4_4_k_cu_55687919_298304cuda3std6ranges3__45__cpo9iter_moveE,@object
	.size		_ZN40_INTERNAL_612a8ba4_4_k_cu_55687919_298304cuda3std6ranges3__45__cpo9iter_moveE,(_ZN40_INTERNAL_612a8ba4_4_k_cu_55687919_298304cuda3std3__45__cpo5beginE - _ZN40_INTERNAL_612a8ba4_4_k_cu_55687919_298304cuda3std6ranges3__45__cpo9iter_moveE)
_ZN40_INTERNAL_612a8ba4_4_k_cu_55687919_298304cuda3std6ranges3__45__cpo9iter_moveE:
	.zero		1
	.type		_ZN40_INTERNAL_612a8ba4_4_k_cu_55687919_298304cuda3std3__45__cpo5beginE,@object
	.size		_ZN40_INTERNAL_612a8ba4_4_k_cu_55687919_298304cuda3std3__45__cpo5beginE,(_ZN40_INTERNAL_612a8ba4_4_k_cu_55687919_298304cuda3std3__442_GLOBAL__N__612a8ba4_4_k_cu_55687919_298306ignoreE - _ZN40_INTERNAL_612a8ba4_4_k_cu_55687919_298304cuda3std3__45__cpo5beginE)
_ZN40_INTERNAL_612a8ba4_4_k_cu_55687919_298304cuda3std3__45__cpo5beginE:
	.zero		1
	.type		_ZN40_INTERNAL_612a8ba4_4_k_cu_55687919_298304cuda3std3__442_GLOBAL__N__612a8ba4_4_k_cu_55687919_298306ignoreE,@object
	.size		_ZN40_INTERNAL_612a8ba4_4_k_cu_55687919_298304cuda3std3__442_GLOBAL__N__612a8ba4_4_k_cu_55687919_298306ignoreE,(_ZN40_INTERNAL_612a8ba4_4_k_cu_55687919_298304cute7productE - _ZN40_INTERNAL_612a8ba4_4_k_cu_55687919_298304cuda3std3__442_GLOBAL__N__612a8ba4_4_k_cu_55687919_298306ignoreE)
_ZN40_INTERNAL_612a8ba4_4_k_cu_55687919_298304cuda3std3__442_GLOBAL__N__612a8ba4_4_k_cu_55687919_298306ignoreE:
	.zero		1
	.type		_ZN40_INTERNAL_612a8ba4_4_k_cu_55687919_298304cute7productE,@object
	.size		_ZN40_INTERNAL_612a8ba4_4_k_cu_55687919_298304cute7productE,(_ZN40_INTERNAL_612a8ba4_4_k_cu_55687919_298304cuda3std3__45__cpo3endE - _ZN40_INTERNAL_612a8ba4_4_k_cu_55687919_298304cute7productE)
_ZN40_INTERNAL_612a8ba4_4_k_cu_55687919_298304cute7productE:
	.zero		1
	.type		_ZN40_INTERNAL_612a8ba4_4_k_cu_55687919_298304cuda3std3__45__cpo3endE,@object
	.size		_ZN40_INTERNAL_612a8ba4_4_k_cu_55687919_298304cuda3std3__45__cpo3endE,(_ZN40_INTERNAL_612a8ba4_4_k_cu_55687919_298304cuda3std3__419piecewise_constructE - _ZN40_INTERNAL_612a8ba4_4_k_cu_55687919_298304cuda3std3__45__cpo3endE)
_ZN40_INTERNAL_612a8ba4_4_k_cu_55687919_298304cuda3std3__45__cpo3endE:
	.zero		1
	.type		_ZN40_INTERNAL_612a8ba4_4_k_cu_55687919_298304cuda3std3__419piecewise_constructE,@object
	.size		_ZN40_INTERNAL_612a8ba4_4_k_cu_55687919_298304cuda3std3__419piecewise_constructE,(_ZN40_INTERNAL_612a8ba4_4_k_cu_55687919_298304cuda3std3__45__cpo4cendE - _ZN40_INTERNAL_612a8ba4_4_k_cu_55687919_298304cuda3std3__419piecewise_constructE)
_ZN40_INTERNAL_612a8ba4_4_k_cu_55687919_298304cuda3std3__419piecewise_constructE:
	.zero		1
	.type		_ZN40_INTERNAL_612a8ba4_4_k_cu_55687919_298304cuda3std3__45__cpo4cendE,@object
	.size		_ZN40_INTERNAL_612a8ba4_4_k_cu_55687919_298304cuda3std3__45__cpo4cendE,(_ZN40_INTERNAL_612a8ba4_4_k_cu_55687919_298304cuda3std6ranges3__45__cpo4swapE - _ZN40_INTERNAL_612a8ba4_4_k_cu_55687919_298304cuda3std3__45__cpo4cendE)
_ZN40_INTERNAL_612a8ba4_4_k_cu_55687919_298304cuda3std3__45__cpo4cendE:
	.zero		1
	.type		_ZN40_INTERNAL_612a8ba4_4_k_cu_55687919_298304cuda3std6ranges3__45__cpo4swapE,@object
	.size		_ZN40_INTERNAL_612a8ba4_4_k_cu_55687919_298304cuda3std6ranges3__45__cpo4swapE,(.L_11 - _ZN40_INTERNAL_612a8ba4_4_k_cu_55687919_298304cuda3std6ranges3__45__cpo4swapE)
_ZN40_INTERNAL_612a8ba4_4_k_cu_55687919_298304cuda3std6ranges3__45__cpo4swapE:
	.zero		1
.L_11:


//--------------------- .nv.constant0._ZN7cutlass13device_kernelINS_4gemm6kernel13GemmUniversalIN4cute5tupleIJiiiiEEENS1_10collective13CollectiveMmaINS1_35MainloopSm100TmaUmmaWarpSpecializedILi2ELi2ELi4ENS5_IJNS4_1CILi1EEESB_SB_EEEEENS5_IJNSA_ILi64EEENSA_ILi256EEENSA_ILi32EEEEEENS_12float_e5m2_tENS5_IJlSB_lEEESI_SJ_NS4_8TiledMMAINS4_8MMA_AtomIJNS4_10MMA_TraitsINS4_19SM100_MMA_F8F6F4_SSEJSI_SI_fSE_SF_NS4_17integral_constantINS4_4UMMA5MajorELSQ_0EEESR_NSO_INSP_7ScaleInELSS_0EEEST_EEEEEENS4_6LayoutISC_NS5_IJNSA_ILi0EEESX_SX_EEEEENS5_IJNS4_10UnderscoreES10_S10_EEEEENS4_13SM90_TMA_LOADENS4_14ComposedLayoutINS4_7SwizzleILi1ELi4ELi3EEENS4_18smem_ptr_flag_bitsILi8EEENSW_INS5_IJNSA_ILi8EEESG_EEENS5_IJSG_SB_EEEEEEEvNS4_8identityES13_S1D_vS1E_EENS_8epilogue10collective18CollectiveEpilogueINS1G_23Sm100TmaWarpSpecializedILi4ELi2ELi32ELb0ELb0EEEJSH_NS5_IJNSW_ISE_SB_EES1L_EEESI_SJ_SI_SJ_NS1G_6fusion15FusionCallbacksIS1K_NS1N_17LinearCombinationISI_fSI_fLNS_15FloatRoundStyleE2EEESH_S1M_JEEENS4_5SM1004TMEM4LOAD26SM100_TMEM_LOAD_16dp32b32xES13_NS14_INS15_ILi2ELi4ELi3EEES18_NSW_INS5_IJS19_SE_EEENS5_IJSE_SB_EEEEEEENS4_39AutoVectorizingCopyWithAssumedAlignmentILi128EEENS4_14SM90_TMA_STOREES21_S23_S23_EEEvvEEEEvNT_6ParamsE --------------------------
	.section	.nv.constant0._ZN7cutlass13device_kernelINS_4gemm6kernel13GemmUniversalIN4cute5tupleIJiiiiEEENS1_10collective13CollectiveMmaINS1_35MainloopSm100TmaUmmaWarpSpecializedILi2ELi2ELi4ENS5_IJNS4_1CILi1EEESB_SB_EEEEENS5_IJNSA_ILi64EEENSA_ILi256EEENSA_ILi32EEEEEENS_12float_e5m2_tENS5_IJlSB_lEEESI_SJ_NS4_8TiledMMAINS4_8MMA_AtomIJNS4_10MMA_TraitsINS4_19SM100_MMA_F8F6F4_SSEJSI_SI_fSE_SF_NS4_17integral_constantINS4_4UMMA5MajorELSQ_0EEESR_NSO_INSP_7ScaleInELSS_0EEEST_EEEEEENS4_6LayoutISC_NS5_IJNSA_ILi0EEESX_SX_EEEEENS5_IJNS4_10UnderscoreES10_S10_EEEEENS4_13SM90_TMA_LOADENS4_14ComposedLayoutINS4_7SwizzleILi1ELi4ELi3EEENS4_18smem_ptr_flag_bitsILi8EEENSW_INS5_IJNSA_ILi8EEESG_EEENS5_IJSG_SB_EEEEEEEvNS4_8identityES13_S1D_vS1E_EENS_8epilogue10collective18CollectiveEpilogueINS1G_23Sm100TmaWarpSpecializedILi4ELi2ELi32ELb0ELb0EEEJSH_NS5_IJNSW_ISE_SB_EES1L_EEESI_SJ_SI_SJ_NS1G_6fusion15FusionCallbacksIS1K_NS1N_17LinearCombinationISI_fSI_fLNS_15FloatRoundStyleE2EEESH_S1M_JEEENS4_5SM1004TMEM4LOAD26SM100_TMEM_LOAD_16dp32b32xES13_NS14_INS15_ILi2ELi4ELi3EEES18_NSW_INS5_IJS19_SE_EEENS5_IJSE_SB_EEEEEEENS4_39AutoVectorizingCopyWithAssumedAlignmentILi128EEENS4_14SM90_TMA_STOREES21_S23_S23_EEEvvEEEEvNT_6ParamsE,"a",@progbits
	.sectionflags	@""
	.align	4
.nv.constant0._ZN7cutlass13device_kernelINS_4gemm6kernel13GemmUniversalIN4cute5tupleIJiiiiEEENS1_10collective13CollectiveMmaINS1_35MainloopSm100TmaUmmaWarpSpecializedILi2ELi2ELi4ENS5_IJNS4_1CILi1EEESB_SB_EEEEENS5_IJNSA_ILi64EEENSA_ILi256EEENSA_ILi32EEEEEENS_12float_e5m2_tENS5_IJlSB_lEEESI_SJ_NS4_8TiledMMAINS4_8MMA_AtomIJNS4_10MMA_TraitsINS4_19SM100_MMA_F8F6F4_SSEJSI_SI_fSE_SF_NS4_17integral_constantINS4_4UMMA5MajorELSQ_0EEESR_NSO_INSP_7ScaleInELSS_0EEEST_EEEEEENS4_6LayoutISC_NS5_IJNSA_ILi0EEESX_SX_EEEEENS5_IJNS4_10UnderscoreES10_S10_EEEEENS4_13SM90_TMA_LOADENS4_14ComposedLayoutINS4_7SwizzleILi1ELi4ELi3EEENS4_18smem_ptr_flag_bitsILi8EEENSW_INS5_IJNSA_ILi8EEESG_EEENS5_IJSG_SB_EEEEEEEvNS4_8identityES13_S1D_vS1E_EENS_8epilogue10collective18CollectiveEpilogueINS1G_23Sm100TmaWarpSpecializedILi4ELi2ELi32ELb0ELb0EEEJSH_NS5_IJNSW_ISE_SB_EES1L_EEESI_SJ_SI_SJ_NS1G_6fusion15FusionCallbacksIS1K_NS1N_17LinearCombinationISI_fSI_fLNS_15FloatRoundStyleE2EEESH_S1M_JEEENS4_5SM1004TMEM4LOAD26SM100_TMEM_LOAD_16dp32b32xES13_NS14_INS15_ILi2ELi4ELi3EEES18_NSW_INS5_IJS19_SE_EEENS5_IJSE_SB_EEEEEEENS4_39AutoVectorizingCopyWithAssumedAlignmentILi128EEENS4_14SM90_TMA_STOREES21_S23_S23_EEEvvEEEEvNT_6ParamsE:
	.zero		2944


//--------------------- SYMBOLS --------------------------

	.type		.nv.reservedSmem.offset0,@object
	.size		.nv.reservedSmem.offset0,0x4
	.type		.nv.reservedSmem.cap,@object
	.size		.nv.reservedSmem.cap,0x4
	.type		__assertfail,@function
